	.target	sm_90a

	.elftype	@"ET_EXEC"


//--------------------- .note.nv.tkinfo           --------------------------
	.section	.note.nv.tkinfo,"",@"SHT_NOTE"
	.sectionflags	@"SHF_NOTE_NV_TKINFO"
	.tkinfo
        /*0018*/ 	.word	0x00000002
        /*0030*/ 	.string	""
        /*0030*/ 	.string	"ptxas"
        /*0030*/ 	.string	"Cuda compilation tools, release 13.0, V13.0.88"
        /*0030*/ 	.string	"Build cuda_13.0.r13.0/compiler.36424714_0"
        /*0030*/ 	.string	"-arch sm_90a -m 64 "



//--------------------- .note.nv.cuinfo           --------------------------
	.section	.note.nv.cuinfo,"",@"SHT_NOTE"
	.sectionflags	@"SHF_NOTE_NV_CUINFO"
        /*0018*/ 	.short	0x0002
        /*001a*/ 	.short	0x005a
        /*001c*/ 	.short	0x0082
	.zero		2


//--------------------- .nv.info                  --------------------------
	.section	.nv.info,"",@"SHT_CUDA_INFO"
	.align	4


	//----- nvinfo : EIATTR_REGCOUNT
	.align		4
        /*0000*/ 	.byte	0x04, 0x2f
        /*0002*/ 	.short	(.L_15 - .L_14)
	.align		4
.L_14:
        /*0004*/ 	.word	index@(_ZN7cutlass13device_kernelINS_4gemm6kernel13GemmUniversalIN4cute5tupleIJiiiiEEENS1_10collective13CollectiveMmaINS1_34MainloopSm90TmaGmmaWarpSpecializedILi5ENS5_IJNS4_1CILi1EEENSA_ILi8EEESB_EEENS1_32KernelTmaWarpSpecializedPingpongEEENS5_IJNSA_ILi64EEENSA_ILi256EEENSA_ILi128EEEEEEaNS5_IJlSB_lEEEaSK_NS4_8TiledMMAINS4_8MMA_AtomIJNS4_4SM904GMMA27MMA_64x256x32_S32S8S8_SS_TNEEEENS4_6LayoutINS5_IJSB_SB_SB_EEENS5_IJNSA_ILi0EEEST_ST_EEEEENS5_IJNS4_10UnderscoreESW_SW_EEEEENS4_23SM90_TMA_LOAD_MULTICASTENS4_14ComposedLayoutINS4_7SwizzleILi3ELi4ELi3EEENS4_18smem_ptr_flag_bitsILi8EEENSR_INS5_IJSC_SI_EEENS5_IJSI_SB_EEEEEEEvNS4_8identityENS4_13SM90_TMA_LOADES18_vS19_EENS_8epilogue10collective6detail29Sm90TmaWarpSpecializedAdapterINS1D_15DefaultEpilogueIaSK_SK_NS1C_6thread17LinearCombinationIaLi1EiiLNS1H_9ScaleType4KindE0ELNS_15FloatRoundStyleE2EaEENS1_15EpilogueDefaultEEEEEvvEEEEvNT_6ParamsE)
        /*0008*/ 	.word	0x000000a8


	//----- nvinfo : EIATTR_FRAME_SIZE
	.align		4
.L_15:
        /*000c*/ 	.byte	0x04, 0x11
        /*000e*/ 	.short	(.L_17 - .L_16)
	.align		4
.L_16:
        /*0010*/ 	.word	index@(_ZN7cutlass13device_kernelINS_4gemm6kernel13GemmUniversalIN4cute5tupleIJiiiiEEENS1_10collective13CollectiveMmaINS1_34MainloopSm90TmaGmmaWarpSpecializedILi5ENS5_IJNS4_1CILi1EEENSA_ILi8EEESB_EEENS1_32KernelTmaWarpSpecializedPingpongEEENS5_IJNSA_ILi64EEENSA_ILi256EEENSA_ILi128EEEEEEaNS5_IJlSB_lEEEaSK_NS4_8TiledMMAINS4_8MMA_AtomIJNS4_4SM904GMMA27MMA_64x256x32_S32S8S8_SS_TNEEEENS4_6LayoutINS5_IJSB_SB_SB_EEENS5_IJNSA_ILi0EEEST_ST_EEEEENS5_IJNS4_10UnderscoreESW_SW_EEEEENS4_23SM90_TMA_LOAD_MULTICASTENS4_14ComposedLayoutINS4_7SwizzleILi3ELi4ELi3EEENS4_18smem_ptr_flag_bitsILi8EEENSR_INS5_IJSC_SI_EEENS5_IJSI_SB_EEEEEEEvNS4_8identityENS4_13SM90_TMA_LOADES18_vS19_EENS_8epilogue10collective6detail29Sm90TmaWarpSpecializedAdapterINS1D_15DefaultEpilogueIaSK_SK_NS1C_6thread17LinearCombinationIaLi1EiiLNS1H_9ScaleType4KindE0ELNS_15FloatRoundStyleE2EaEENS1_15EpilogueDefaultEEEEEvvEEEEvNT_6ParamsE)
        /*0014*/ 	.word	0x00000008


	//----- nvinfo : EIATTR_MIN_STACK_SIZE
	.align		4
.L_17:
        /*0018*/ 	.byte	0x04, 0x12
        /*001a*/ 	.short	(.L_19 - .L_18)
	.align		4
.L_18:
        /*001c*/ 	.word	index@(_ZN7cutlass13device_kernelINS_4gemm6kernel13GemmUniversalIN4cute5tupleIJiiiiEEENS1_10collective13CollectiveMmaINS1_34MainloopSm90TmaGmmaWarpSpecializedILi5ENS5_IJNS4_1CILi1EEENSA_ILi8EEESB_EEENS1_32KernelTmaWarpSpecializedPingpongEEENS5_IJNSA_ILi64EEENSA_ILi256EEENSA_ILi128EEEEEEaNS5_IJlSB_lEEEaSK_NS4_8TiledMMAINS4_8MMA_AtomIJNS4_4SM904GMMA27MMA_64x256x32_S32S8S8_SS_TNEEEENS4_6LayoutINS5_IJSB_SB_SB_EEENS5_IJNSA_ILi0EEEST_ST_EEEEENS5_IJNS4_10UnderscoreESW_SW_EEEEENS4_23SM90_TMA_LOAD_MULTICASTENS4_14ComposedLayoutINS4_7SwizzleILi3ELi4ELi3EEENS4_18smem_ptr_flag_bitsILi8EEENSR_INS5_IJSC_SI_EEENS5_IJSI_SB_EEEEEEEvNS4_8identityENS4_13SM90_TMA_LOADES18_vS19_EENS_8epilogue10collective6detail29Sm90TmaWarpSpecializedAdapterINS1D_15DefaultEpilogueIaSK_SK_NS1C_6thread17LinearCombinationIaLi1EiiLNS1H_9ScaleType4KindE0ELNS_15FloatRoundStyleE2EaEENS1_15EpilogueDefaultEEEEEvvEEEEvNT_6ParamsE)
        /*0020*/ 	.word	0x00000008
.L_19:


//--------------------- .nv.compat                --------------------------
	.section	.nv.compat,"",@"SHT_CUDA_COMPAT_INFO"
	.align	4
        /*0000*/ 	.byte	0x02, 0x09, 0x01, 0x00, 0x02, 0x02, 0x04, 0x00, 0x02, 0x05, 0x05, 0x00, 0x03, 0x07, 0x01, 0x01
        /*0010*/ 	.byte	0x02, 0x03, 0x01, 0x00, 0x02, 0x06, 0x01, 0x00, 0x04, 0x0b, 0x08, 0x00, 0x00, 0x00, 0x00, 0x00
        /*0020*/ 	.byte	0x00, 0x00, 0x00, 0x00


//--------------------- .nv.info._ZN7cutlass13device_kernelINS_4gemm6kernel13GemmUniversalIN4cute5tupleIJiiiiEEENS1_10collective13CollectiveMmaINS1_34MainloopSm90TmaGmmaWarpSpecializedILi5ENS5_IJNS4_1CILi1EEENSA_ILi8EEESB_EEENS1_32KernelTmaWarpSpecializedPingpongEEENS5_IJNSA_ILi64EEENSA_ILi256EEENSA_ILi128EEEEEEaNS5_IJlSB_lEEEaSK_NS4_8TiledMMAINS4_8MMA_AtomIJNS4_4SM904GMMA27MMA_64x256x32_S32S8S8_SS_TNEEEENS4_6LayoutINS5_IJSB_SB_SB_EEENS5_IJNSA_ILi0EEEST_ST_EEEEENS5_IJNS4_10UnderscoreESW_SW_EEEEENS4_23SM90_TMA_LOAD_MULTICASTENS4_14ComposedLayoutINS4_7SwizzleILi3ELi4ELi3EEENS4_18smem_ptr_flag_bitsILi8EEENSR_INS5_IJSC_SI_EEENS5_IJSI_SB_EEEEEEEvNS4_8identityENS4_13SM90_TMA_LOADES18_vS19_EENS_8epilogue10collective6detail29Sm90TmaWarpSpecializedAdapterINS1D_15DefaultEpilogueIaSK_SK_NS1C_6thread17LinearCombinationIaLi1EiiLNS1H_9ScaleType4KindE0ELNS_15FloatRoundStyleE2EaEENS1_15EpilogueDefaultEEEEEvvEEEEvNT_6ParamsE --------------------------
	.section	.nv.info._ZN7cutlass13device_kernelINS_4gemm6kernel13GemmUniversalIN4cute5tupleIJiiiiEEENS1_10collective13CollectiveMmaINS1_34MainloopSm90TmaGmmaWarpSpecializedILi5ENS5_IJNS4_1CILi1EEENSA_ILi8EEESB_EEENS1_32KernelTmaWarpSpecializedPingpongEEENS5_IJNSA_ILi64EEENSA_ILi256EEENSA_ILi128EEEEEEaNS5_IJlSB_lEEEaSK_NS4_8TiledMMAINS4_8MMA_AtomIJNS4_4SM904GMMA27MMA_64x256x32_S32S8S8_SS_TNEEEENS4_6LayoutINS5_IJSB_SB_SB_EEENS5_IJNSA_ILi0EEEST_ST_EEEEENS5_IJNS4_10UnderscoreESW_SW_EEEEENS4_23SM90_TMA_LOAD_MULTICASTENS4_14ComposedLayoutINS4_7SwizzleILi3ELi4ELi3EEENS4_18smem_ptr_flag_bitsILi8EEENSR_INS5_IJSC_SI_EEENS5_IJSI_SB_EEEEEEEvNS4_8identityENS4_13SM90_TMA_LOADES18_vS19_EENS_8epilogue10collective6detail29Sm90TmaWarpSpecializedAdapterINS1D_15DefaultEpilogueIaSK_SK_NS1C_6thread17LinearCombinationIaLi1EiiLNS1H_9ScaleType4KindE0ELNS_15FloatRoundStyleE2EaEENS1_15EpilogueDefaultEEEEEvvEEEEvNT_6ParamsE,"",@"SHT_CUDA_INFO"
	.sectionflags	@""
	.align	4


	//----- nvinfo : EIATTR_CUDA_API_VERSION
	.align		4
        /*0000*/ 	.byte	0x04, 0x37
        /*0002*/ 	.short	(.L_21 - .L_20)
.L_20:
        /*0004*/ 	.word	0x00000082


	//----- nvinfo : EIATTR_KPARAM_INFO
	.align		4
.L_21:
        /*0008*/ 	.byte	0x04, 0x17
        /*000a*/ 	.short	(.L_23 - .L_22)
.L_22:
        /*000c*/ 	.word	0x00000000
        /*0010*/ 	.short	0x0000
        /*0012*/ 	.short	0x0070
        /*0014*/ 	.byte	0x00, 0xf0, 0x01, 0x10


	//----- nvinfo : EIATTR_SPARSE_MMA_MASK
	.align		4
.L_23:
        /*0018*/ 	.byte	0x03, 0x50
        /*001a*/ 	.short	0x0000


	//----- nvinfo : EIATTR_MAXREG_COUNT
	.align		4
        /*001c*/ 	.byte	0x03, 0x1b
        /*001e*/ 	.short	0x00a8


	//----- nvinfo : EIATTR_NUM_BARRIERS
	.align		4
        /*0020*/ 	.byte	0x02, 0x4c
        /*0022*/ 	.byte	0x01
	.zero		1


	//----- nvinfo : EIATTR_EXTERNS
	.align		4
        /*0024*/ 	.byte	0x04, 0x0f
        /*0026*/ 	.short	(.L_25 - .L_24)


	//   ....[0]....
	.align		4
.L_24:
        /*0028*/ 	.word	index@(__assertfail)


	//----- nvinfo : EIATTR_ANNOTATIONS
	.align		4
.L_25:
        /*002c*/ 	.byte	0x04, 0x55
        /*002e*/ 	.short	(.L_27 - .L_26)


	//   ....[0]....
.L_26:
        /*0030*/ 	.word	0x00000001
        /*0034*/ 	.byte	0x60, 0x0d, 0x00, 0x00, 0x01, 0x00, 0x00, 0x00, 0x60, 0x85, 0x00, 0x00, 0x01, 0x00, 0x00, 0x00
        /*0044*/ 	.byte	0xe0, 0x91, 0x00, 0x00


	//----- nvinfo : EIATTR_MERCURY_ISA_VERSION
	.align		4
.L_27:
        /*0048*/ 	.byte	0x03, 0x5f
        /*004a*/ 	.short	0x0101


	//----- nvinfo : EIATTR_INT_WARP_WIDE_INSTR_OFFSETS
	.align		4
        /*004c*/ 	.byte	0x04, 0x31
        /*004e*/ 	.short	(.L_29 - .L_28)


	//   ....[0]....
.L_28:
        /*0050*/ 	.word	0x000004b0


	//   ....[1]....
        /*0054*/ 	.word	0x000004f0


	//   ....[2]....
        /*0058*/ 	.word	0x00000630


	//   ....[3]....
        /*005c*/ 	.word	0x00000640


	//   ....[4]....
        /*0060*/ 	.word	0x00000660


	//   ....[5]....
        /*0064*/ 	.word	0x00000680


	//   ....[6]....
        /*0068*/ 	.word	0x00000730


	//   ....[7]....
        /*006c*/ 	.word	0x00000780


	//   ....[8]....
        /*0070*/ 	.word	0x00001fd0


	//----- nvinfo : EIATTR_COOP_GROUP_MASK_REGIDS
	.align		4
.L_29:
        /*0074*/ 	.byte	0x04, 0x29
        /*0076*/ 	.short	(.L_31 - .L_30)


	//   ....[0]....
.L_30:
        /*0078*/ 	.word	0xffffffff


	//   ....[1]....
        /*007c*/ 	.word	0xffffffff


	//   ....[2]....
        /*0080*/ 	.word	0xffffffff


	//   ....[3]....
        /*0084*/ 	.word	0xffffffff


	//   ....[4]....
        /*0088*/ 	.word	0xffffffff


	//   ....[5]....
        /*008c*/ 	.word	0xffffffff


	//   ....[6]....
        /*0090*/ 	.word	0xffffffff


	//----- nvinfo : EIATTR_COOP_GROUP_INSTR_OFFSETS
	.align		4
.L_31:
        /*0094*/ 	.byte	0x04, 0x28
        /*0096*/ 	.short	(.L_33 - .L_32)


	//   ....[0]....
.L_32:
        /*0098*/ 	.word	0x00000070


	//   ....[1]....
        /*009c*/ 	.word	0x00000080


	//   ....[2]....
        /*00a0*/ 	.word	0x00000140


	//   ....[3]....
        /*00a4*/ 	.word	0x000002f0


	//   ....[4]....
        /*00a8*/ 	.word	0x00000330


	//   ....[5]....
        /*00ac*/ 	.word	0x000007d0


	//   ....[6]....
        /*00b0*/ 	.word	0x00000900


	//----- nvinfo : EIATTR_REG_RECONFIG
	.align		4
.L_33:
        /*00b4*/ 	.byte	0x01, 0x54
	.zero		2


	//----- nvinfo : EIATTR_SYSCALL_OFFSETS
	.align		4
        /*00b8*/ 	.byte	0x04, 0x46
        /*00ba*/ 	.short	(.L_35 - .L_34)


	//   ....[0]....
.L_34:
        /*00bc*/ 	.word	0x00001780


	//----- nvinfo : EIATTR_MBARRIER_INSTR_OFFSETS
	.align		4
.L_35:
        /*00c0*/ 	.byte	0x04, 0x39
        /*00c2*/ 	.short	(.L_37 - .L_36)


	//   ....[0]....
.L_36:
        /*00c4*/ 	.word	0x00000240
        /*00c8*/ 	.word	0x000000ff
        /*00cc*/ 	.word	0x00000000
        /*00d0*/ 	.short	0x0100
        /*00d2*/ 	.byte	0x08
	.zero		1


	//   ....[1]....
        /*00d4*/ 	.word	0x00000250
        /*00d8*/ 	.word	0x000000ff
        /*00dc*/ 	.word	0x00000028
        /*00e0*/ 	.short	0x0100
        /*00e2*/ 	.byte	0x08
	.zero		1


	//   ....[2]....
        /*00e4*/ 	.word	0x00000260
        /*00e8*/ 	.word	0x000000ff
        /*00ec*/ 	.word	0x00000008
        /*00f0*/ 	.short	0x0100
        /*00f2*/ 	.byte	0x08
	.zero		1


	//   ....[3]....
        /*00f4*/ 	.word	0x00000270
        /*00f8*/ 	.word	0x000000ff
        /*00fc*/ 	.word	0x00000030
        /*0100*/ 	.short	0x0100
        /*0102*/ 	.byte	0x08
	.zero		1


	//   ....[4]....
        /*0104*/ 	.word	0x00000280
        /*0108*/ 	.word	0x000000ff
        /*010c*/ 	.word	0x00000010
        /*0110*/ 	.short	0x0100
        /*0112*/ 	.byte	0x08
	.zero		1


	//   ....[5]....
        /*0114*/ 	.word	0x00000290
        /*0118*/ 	.word	0x000000ff
        /*011c*/ 	.word	0x00000038
        /*0120*/ 	.short	0x0100
        /*0122*/ 	.byte	0x08
	.zero		1


	//   ....[6]....
        /*0124*/ 	.word	0x000002a0
        /*0128*/ 	.word	0x000000ff
        /*012c*/ 	.word	0x00000018
        /*0130*/ 	.short	0x0100
        /*0132*/ 	.byte	0x08
	.zero		1


	//   ....[7]....
        /*0134*/ 	.word	0x000002b0
        /*0138*/ 	.word	0x000000ff
        /*013c*/ 	.word	0x00000040
        /*0140*/ 	.short	0x0100
        /*0142*/ 	.byte	0x08
	.zero		1


	//   ....[8]....
        /*0144*/ 	.word	0x000002c0
        /*0148*/ 	.word	0x000000ff
        /*014c*/ 	.word	0x00000020
        /*0150*/ 	.short	0x0100
        /*0152*/ 	.byte	0x08
	.zero		1


	//   ....[9]....
        /*0154*/ 	.word	0x000002d0
        /*0158*/ 	.word	0x000000ff
        /*015c*/ 	.word	0x00000048
        /*0160*/ 	.short	0x0100
        /*0162*/ 	.byte	0x08
	.zero		1


	//   ....[10]....
        /*0164*/ 	.word	0x000007b0
        /*0168*/ 	.word	0x000000ff
        /*016c*/ 	.word	0x00000080
        /*0170*/ 	.short	0x0100
        /*0172*/ 	.byte	0x08
	.zero		1


	//   ....[11]....
        /*0174*/ 	.word	0x00000850
        /*0178*/ 	.word	0x000000ff
        /*017c*/ 	.word	0x00000088
        /*0180*/ 	.short	0x0100
        /*0182*/ 	.byte	0x08
	.zero		1


	//   ....[12]....
        /*0184*/ 	.word	0x00000880
        /*0188*/ 	.word	0x000000ff
        /*018c*/ 	.word	0x00000060
        /*0190*/ 	.short	0x0100
        /*0192*/ 	.byte	0x09
	.zero		1


	//   ....[13]....
        /*0194*/ 	.word	0x00000890
        /*0198*/ 	.word	0x000000ff
        /*019c*/ 	.word	0x00000068
        /*01a0*/ 	.short	0x0100
        /*01a2*/ 	.byte	0x09
	.zero		1


	//   ....[14]....
        /*01a4*/ 	.word	0x000008a0
        /*01a8*/ 	.word	0x000000ff
        /*01ac*/ 	.word	0x00000070
        /*01b0*/ 	.short	0x0100
        /*01b2*/ 	.byte	0x09
	.zero		1


	//   ....[15]....
        /*01b4*/ 	.word	0x000008b0
        /*01b8*/ 	.word	0x000000ff
        /*01bc*/ 	.word	0x00000078
        /*01c0*/ 	.short	0x0100
        /*01c2*/ 	.byte	0x09
	.zero		1


	//   ....[16]....
        /*01c4*/ 	.word	0x00001660
        /*01c8*/ 	.word	0x000000a1
        /*01cc*/ 	.word	0x00000000
        /*01d0*/ 	.short	0x010a
        /*01d2*/ 	.byte	0x2a
	.zero		1


	//   ....[17]....
        /*01d4*/ 	.word	0x00001810
        /*01d8*/ 	.word	0x00000003
        /*01dc*/ 	.word	0x00000000
        /*01e0*/ 	.short	0x010a
        /*01e2*/ 	.byte	0x3f
	.zero		1


	//   ....[18]....
        /*01e4*/ 	.word	0x00001870
        /*01e8*/ 	.word	0x00000003
        /*01ec*/ 	.word	0x00000000
        /*01f0*/ 	.short	0x010a
        /*01f2*/ 	.byte	0x3f
	.zero		1


	//   ....[19]....
        /*01f4*/ 	.word	0x00001bd0
        /*01f8*/ 	.word	0x000000ff
        /*01fc*/ 	.word	0x00000000
        /*0200*/ 	.short	0x010a
        /*0202*/ 	.byte	0x04
	.zero		1


	//   ....[20]....
        /*0204*/ 	.word	0x00001c10
        /*0208*/ 	.word	0x000000ff
        /*020c*/ 	.word	0x00000000
        /*0210*/ 	.short	0x010a
        /*0212*/ 	.byte	0x04
	.zero		1


	//   ....[21]....
        /*0214*/ 	.word	0x00001e70
        /*0218*/ 	.word	0x00000005
        /*021c*/ 	.word	0x00000000
        /*0220*/ 	.short	0x0101
        /*0222*/ 	.byte	0x3f
	.zero		1


	//   ....[22]....
        /*0224*/ 	.word	0x00001f70
        /*0228*/ 	.word	0x000000a0
        /*022c*/ 	.word	0x00000000
        /*0230*/ 	.short	0x0101
        /*0232*/ 	.byte	0x2d
	.zero		1


	//   ....[23]....
        /*0234*/ 	.word	0x00002070
        /*0238*/ 	.word	0x00000003
        /*023c*/ 	.word	0x00000000
        /*0240*/ 	.short	0x0101
        /*0242*/ 	.byte	0x3f
	.zero		1


	//   ....[24]....
        /*0244*/ 	.word	0x00002130
        /*0248*/ 	.word	0x000000a1
        /*024c*/ 	.word	0x00000010
        /*0250*/ 	.short	0x010a
        /*0252*/ 	.byte	0x2a
	.zero		1


	//   ....[25]....
        /*0254*/ 	.word	0x00008580
        /*0258*/ 	.word	0x000000a2
        /*025c*/ 	.word	0x00000000
        /*0260*/ 	.short	0x0101
        /*0262*/ 	.byte	0x2d
	.zero		1


	//   ....[26]....
        /*0264*/ 	.word	0x00008f30
        /*0268*/ 	.word	0x0000000d
        /*026c*/ 	.word	0x00000028
        /*0270*/ 	.short	0x010a
        /*0272*/ 	.byte	0x3f
	.zero		1


	//   ....[27]....
        /*0274*/ 	.word	0x000092f0
        /*0278*/ 	.word	0x00000005
        /*027c*/ 	.word	0x00000088
        /*0280*/ 	.short	0x0101
        /*0282*/ 	.byte	0x3f
	.zero		1


	//   ....[28]....
        /*0284*/ 	.word	0x00009a80
        /*0288*/ 	.word	0x00000007
        /*028c*/ 	.word	0x00000000
        /*0290*/ 	.short	0x010a
        /*0292*/ 	.byte	0x3f
	.zero		1


	//   ....[29]....
        /*0294*/ 	.word	0x00009b00
        /*0298*/ 	.word	0x00000008
        /*029c*/ 	.word	0x00000000
        /*02a0*/ 	.short	0x010a
        /*02a2*/ 	.byte	0x3f
	.zero		1


	//   ....[30]....
        /*02a4*/ 	.word	0x00009b90
        /*02a8*/ 	.word	0x00000009
        /*02ac*/ 	.word	0x00000000
        /*02b0*/ 	.short	0x010a
        /*02b2*/ 	.byte	0x3f
	.zero		1


	//   ....[31]....
        /*02b4*/ 	.word	0x00009c20
        /*02b8*/ 	.word	0x00000006
        /*02bc*/ 	.word	0x00000000
        /*02c0*/ 	.short	0x010a
        /*02c2*/ 	.byte	0x3f
	.zero		1


	//   ....[32]....
        /*02c4*/ 	.word	0x00009cb0
        /*02c8*/ 	.word	0x00000003
        /*02cc*/ 	.word	0x00000000
        /*02d0*/ 	.short	0x010a
        /*02d2*/ 	.byte	0x3f
	.zero		1


	//   ....[33]....
        /*02d4*/ 	.word	0x00009d10
        /*02d8*/ 	.word	0x0000009f
        /*02dc*/ 	.word	0x00000000
        /*02e0*/ 	.short	0x010a
        /*02e2*/ 	.byte	0x3f
	.zero		1


	//   ....[34]....
        /*02e4*/ 	.word	0x00009d60
        /*02e8*/ 	.word	0x00000003
        /*02ec*/ 	.word	0x00000000
        /*02f0*/ 	.short	0x010a
        /*02f2*/ 	.byte	0x3f
	.zero		1


	//   ....[35]....
        /*02f4*/ 	.word	0x00009dc0
        /*02f8*/ 	.word	0x00000005
        /*02fc*/ 	.word	0x00000000
        /*0300*/ 	.short	0x010a
        /*0302*/ 	.byte	0x3f
	.zero		1


	//   ....[36]....
        /*0304*/ 	.word	0x00009e10
        /*0308*/ 	.word	0x0000009f
        /*030c*/ 	.word	0x00000010
        /*0310*/ 	.short	0x010a
        /*0312*/ 	.byte	0x3f
	.zero		1


	//   ....[37]....
        /*0314*/ 	.word	0x00009ee0
        /*0318*/ 	.word	0x0000000d
        /*031c*/ 	.word	0x00000028
        /*0320*/ 	.short	0x010a
        /*0322*/ 	.byte	0x3f
	.zero		1


	//   ....[38]....
        /*0324*/ 	.word	0x00009fb0
        /*0328*/ 	.word	0x00000007
        /*032c*/ 	.word	0x00000000
        /*0330*/ 	.short	0x010a
        /*0332*/ 	.byte	0x3f
	.zero		1


	//   ....[39]....
        /*0334*/ 	.word	0x0000a000
        /*0338*/ 	.word	0x00000008
        /*033c*/ 	.word	0x00000000
        /*0340*/ 	.short	0x010a
        /*0342*/ 	.byte	0x3f
	.zero		1


	//   ....[40]....
        /*0344*/ 	.word	0x0000a050
        /*0348*/ 	.word	0x00000009
        /*034c*/ 	.word	0x00000000
        /*0350*/ 	.short	0x010a
        /*0352*/ 	.byte	0x3f
	.zero		1


	//   ....[41]....
        /*0354*/ 	.word	0x0000a0a0
        /*0358*/ 	.word	0x00000006
        /*035c*/ 	.word	0x00000000
        /*0360*/ 	.short	0x010a
        /*0362*/ 	.byte	0x3f
	.zero		1


	//----- nvinfo : EIATTR_NUM_MBARRIERS
	.align		4
.L_37:
        /*0364*/ 	.byte	0x03, 0x38
        /*0366*/ 	.short	0x0010


	//----- nvinfo : EIATTR_EXIT_INSTR_OFFSETS
	.align		4
        /*0368*/ 	.byte	0x04, 0x1c
        /*036a*/ 	.short	(.L_39 - .L_38)


	//   ....[0]....
.L_38:
        /*036c*/ 	.word	0x000013a0


	//   ....[1]....
        /*0370*/ 	.word	0x00001400


	//   ....[2]....
        /*0374*/ 	.word	0x00008c10


	//   ....[3]....
        /*0378*/ 	.word	0x00008c40


	//   ....[4]....
        /*037c*/ 	.word	0x00009d00


	//----- nvinfo : EIATTR_MAX_THREADS
	.align		4
.L_39:
        /*0380*/ 	.byte	0x04, 0x05
        /*0382*/ 	.short	(.L_41 - .L_40)
.L_40:
        /*0384*/ 	.word	0x00000180
        /*0388*/ 	.word	0x00000001
        /*038c*/ 	.word	0x00000001


	//----- nvinfo : EIATTR_CRS_STACK_SIZE
	.align		4
.L_41:
        /*0390*/ 	.byte	0x04, 0x1e
        /*0392*/ 	.short	(.L_43 - .L_42)
.L_42:
        /*0394*/ 	.word	0x00000000


	//----- nvinfo : EIATTR_CBANK_PARAM_SIZE
	.align		4
.L_43:
        /*0398*/ 	.byte	0x03, 0x19
        /*039a*/ 	.short	0x0470


	//----- nvinfo : EIATTR_PARAM_CBANK
	.align		4
        /*039c*/ 	.byte	0x04, 0x0a
        /*039e*/ 	.short	(.L_45 - .L_44)
	.align		4
.L_44:
        /*03a0*/ 	.word	index@(.nv.constant0._ZN7cutlass13device_kernelINS_4gemm6kernel13GemmUniversalIN4cute5tupleIJiiiiEEENS1_10collective13CollectiveMmaINS1_34MainloopSm90TmaGmmaWarpSpecializedILi5ENS5_IJNS4_1CILi1EEENSA_ILi8EEESB_EEENS1_32KernelTmaWarpSpecializedPingpongEEENS5_IJNSA_ILi64EEENSA_ILi256EEENSA_ILi128EEEEEEaNS5_IJlSB_lEEEaSK_NS4_8TiledMMAINS4_8MMA_AtomIJNS4_4SM904GMMA27MMA_64x256x32_S32S8S8_SS_TNEEEENS4_6LayoutINS5_IJSB_SB_SB_EEENS5_IJNSA_ILi0EEEST_ST_EEEEENS5_IJNS4_10UnderscoreESW_SW_EEEEENS4_23SM90_TMA_LOAD_MULTICASTENS4_14ComposedLayoutINS4_7SwizzleILi3ELi4ELi3EEENS4_18smem_ptr_flag_bitsILi8EEENSR_INS5_IJSC_SI_EEENS5_IJSI_SB_EEEEEEEvNS4_8identityENS4_13SM90_TMA_LOADES18_vS19_EENS_8epilogue10collective6detail29Sm90TmaWarpSpecializedAdapterINS1D_15DefaultEpilogueIaSK_SK_NS1C_6thread17LinearCombinationIaLi1EiiLNS1H_9ScaleType4KindE0ELNS_15FloatRoundStyleE2EaEENS1_15EpilogueDefaultEEEEEvvEEEEvNT_6ParamsE)
        /*03a4*/ 	.short	0x0210
        /*03a6*/ 	.short	0x0470


	//----- nvinfo : EIATTR_SW_WAR
	.align		4
.L_45:
        /*03a8*/ 	.byte	0x04, 0x36
        /*03aa*/ 	.short	(.L_47 - .L_46)
.L_46:
        /*03ac*/ 	.word	0x00000008
.L_47:


//--------------------- .nv.callgraph             --------------------------
	.section	.nv.callgraph,"",@"SHT_CUDA_CALLGRAPH"
	.align	4
	.sectionentsize	8
	.align		4
        /*0000*/ 	.word	0x00000000
	.align		4
        /*0004*/ 	.word	0xffffffff
	.align		4
        /*0008*/ 	.word	index@(_ZN7cutlass13device_kernelINS_4gemm6kernel13GemmUniversalIN4cute5tupleIJiiiiEEENS1_10collective13CollectiveMmaINS1_34MainloopSm90TmaGmmaWarpSpecializedILi5ENS5_IJNS4_1CILi1EEENSA_ILi8EEESB_EEENS1_32KernelTmaWarpSpecializedPingpongEEENS5_IJNSA_ILi64EEENSA_ILi256EEENSA_ILi128EEEEEEaNS5_IJlSB_lEEEaSK_NS4_8TiledMMAINS4_8MMA_AtomIJNS4_4SM904GMMA27MMA_64x256x32_S32S8S8_SS_TNEEEENS4_6LayoutINS5_IJSB_SB_SB_EEENS5_IJNSA_ILi0EEEST_ST_EEEEENS5_IJNS4_10UnderscoreESW_SW_EEEEENS4_23SM90_TMA_LOAD_MULTICASTENS4_14ComposedLayoutINS4_7SwizzleILi3ELi4ELi3EEENS4_18smem_ptr_flag_bitsILi8EEENSR_INS5_IJSC_SI_EEENS5_IJSI_SB_EEEEEEEvNS4_8identityENS4_13SM90_TMA_LOADES18_vS19_EENS_8epilogue10collective6detail29Sm90TmaWarpSpecializedAdapterINS1D_15DefaultEpilogueIaSK_SK_NS1C_6thread17LinearCombinationIaLi1EiiLNS1H_9ScaleType4KindE0ELNS_15FloatRoundStyleE2EaEENS1_15EpilogueDefaultEEEEEvvEEEEvNT_6ParamsE)
	.align		4
        /*000c*/ 	.word	index@(__assertfail)
	.align		4
        /*0010*/ 	.word	0x00000000
	.align		4
        /*0014*/ 	.word	0xfffffffe
	.align		4
        /*0018*/ 	.word	0x00000000
	.align		4
        /*001c*/ 	.word	0xfffffffd
	.align		4
        /*0020*/ 	.word	0x00000000
	.align		4
        /*0024*/ 	.word	0xfffffffc


//--------------------- .nv.constant4             --------------------------
	.section	.nv.constant4,"a",@progbits
	.align	8
	.align		8
.nv.constant4:
        /*0000*/ 	.dword	__assertfail
	.align		8
        /*0008*/ 	.dword	__unnamed_1
	.align		8
        /*0010*/ 	.dword	_ZN40_INTERNAL_f0e3a107_4_k_cu_6aa815c9_161264cuda3std3__45__cpo5beginE
	.align		8
        /*0018*/ 	.dword	_ZN40_INTERNAL_f0e3a107_4_k_cu_6aa815c9_161264cuda3std3__45__cpo3endE
	.align		8
        /*0020*/ 	.dword	_ZN40_INTERNAL_f0e3a107_4_k_cu_6aa815c9_161264cuda3std3__45__cpo6cbeginE
	.align		8
        /*0028*/ 	.dword	_ZN40_INTERNAL_f0e3a107_4_k_cu_6aa815c9_161264cuda3std3__45__cpo4cendE
	.align		8
        /*0030*/ 	.dword	_ZN40_INTERNAL_f0e3a107_4_k_cu_6aa815c9_161264cuda3std3__442_GLOBAL__N__f0e3a107_4_k_cu_6aa815c9_161266ignoreE
	.align		8
        /*0038*/ 	.dword	_ZN40_INTERNAL_f0e3a107_4_k_cu_6aa815c9_161264cuda3std3__419piecewise_constructE
	.align		8
        /*0040*/ 	.dword	_ZN40_INTERNAL_f0e3a107_4_k_cu_6aa815c9_161264cuda3std3__48in_placeE
	.align		8
        /*0048*/ 	.dword	_ZN40_INTERNAL_f0e3a107_4_k_cu_6aa815c9_161264cuda3std6ranges3__45__cpo4swapE
	.align		8
        /*0050*/ 	.dword	_ZN40_INTERNAL_f0e3a107_4_k_cu_6aa815c9_161264cuda3std6ranges3__45__cpo9iter_moveE
	.align		8
        /*0058*/ 	.dword	_ZN40_INTERNAL_f0e3a107_4_k_cu_6aa815c9_161264cute7productE
	.align		8
        /*0060*/ 	.dword	_ZN40_INTERNAL_f0e3a107_4_k_cu_6aa815c9_161264cute1_E
	.align		8
        /*0068*/ 	.dword	$str$22
	.align		8
        /*0070*/ 	.dword	$str$23


//--------------------- .text._ZN7cutlass13device_kernelINS_4gemm6kernel13GemmUniversalIN4cute5tupleIJiiiiEEENS1_10collective13CollectiveMmaINS1_34MainloopSm90TmaGmmaWarpSpecializedILi5ENS5_IJNS4_1CILi1EEENSA_ILi8EEESB_EEENS1_32KernelTmaWarpSpecializedPingpongEEENS5_IJNSA_ILi64EEENSA_ILi256EEENSA_ILi128EEEEEEaNS5_IJlSB_lEEEaSK_NS4_8TiledMMAINS4_8MMA_AtomIJNS4_4SM904GMMA27MMA_64x256x32_S32S8S8_SS_TNEEEENS4_6LayoutINS5_IJSB_SB_SB_EEENS5_IJNSA_ILi0EEEST_ST_EEEEENS5_IJNS4_10UnderscoreESW_SW_EEEEENS4_23SM90_TMA_LOAD_MULTICASTENS4_14ComposedLayoutINS4_7SwizzleILi3ELi4ELi3EEENS4_18smem_ptr_flag_bitsILi8EEENSR_INS5_IJSC_SI_EEENS5_IJSI_SB_EEEEEEEvNS4_8identityENS4_13SM90_TMA_LOADES18_vS19_EENS_8epilogue10collective6detail29Sm90TmaWarpSpecializedAdapterINS1D_15DefaultEpilogueIaSK_SK_NS1C_6thread17LinearCombinationIaLi1EiiLNS1H_9ScaleType4KindE0ELNS_15FloatRoundStyleE2EaEENS1_15EpilogueDefaultEEEEEvvEEEEvNT_6ParamsE --------------------------
	.section	.text._ZN7cutlass13device_kernelINS_4gemm6kernel13GemmUniversalIN4cute5tupleIJiiiiEEENS1_10collective13CollectiveMmaINS1_34MainloopSm90TmaGmmaWarpSpecializedILi5ENS5_IJNS4_1CILi1EEENSA_ILi8EEESB_EEENS1_32KernelTmaWarpSpecializedPingpongEEENS5_IJNSA_ILi64EEENSA_ILi256EEENSA_ILi128EEEEEEaNS5_IJlSB_lEEEaSK_NS4_8TiledMMAINS4_8MMA_AtomIJNS4_4SM904GMMA27MMA_64x256x32_S32S8S8_SS_TNEEEENS4_6LayoutINS5_IJSB_SB_SB_EEENS5_IJNSA_ILi0EEEST_ST_EEEEENS5_IJNS4_10UnderscoreESW_SW_EEEEENS4_23SM90_TMA_LOAD_MULTICASTENS4_14ComposedLayoutINS4_7SwizzleILi3ELi4ELi3EEENS4_18smem_ptr_flag_bitsILi8EEENSR_INS5_IJSC_SI_EEENS5_IJSI_SB_EEEEEEEvNS4_8identityENS4_13SM90_TMA_LOADES18_vS19_EENS_8epilogue10collective6detail29Sm90TmaWarpSpecializedAdapterINS1D_15DefaultEpilogueIaSK_SK_NS1C_6thread17LinearCombinationIaLi1EiiLNS1H_9ScaleType4KindE0ELNS_15FloatRoundStyleE2EaEENS1_15EpilogueDefaultEEEEEvvEEEEvNT_6ParamsE,"ax",@progbits
	.align	128
.text._ZN7cutlass13device_kernelINS_4gemm6kernel13GemmUniversalIN4cute5tupleIJiiiiEEENS1_10collective13CollectiveMmaINS1_34MainloopSm90TmaGmmaWarpSpecializedILi5ENS5_IJNS4_1CILi1EEENSA_ILi8EEESB_EEENS1_32KernelTmaWarpSpecializedPingpongEEENS5_IJNSA_ILi64EEENSA_ILi256EEENSA_ILi128EEEEEEaNS5_IJlSB_lEEEaSK_NS4_8TiledMMAINS4_8MMA_AtomIJNS4_4SM904GMMA27MMA_64x256x32_S32S8S8_SS_TNEEEENS4_6LayoutINS5_IJSB_SB_SB_EEENS5_IJNSA_ILi0EEEST_ST_EEEEENS5_IJNS4_10UnderscoreESW_SW_EEEEENS4_23SM90_TMA_LOAD_MULTICASTENS4_14ComposedLayoutINS4_7SwizzleILi3ELi4ELi3EEENS4_18smem_ptr_flag_bitsILi8EEENSR_INS5_IJSC_SI_EEENS5_IJSI_SB_EEEEEEEvNS4_8identityENS4_13SM90_TMA_LOADES18_vS19_EENS_8epilogue10collective6detail29Sm90TmaWarpSpecializedAdapterINS1D_15DefaultEpilogueIaSK_SK_NS1C_6thread17LinearCombinationIaLi1EiiLNS1H_9ScaleType4KindE0ELNS_15FloatRoundStyleE2EaEENS1_15EpilogueDefaultEEEEEvvEEEEvNT_6ParamsE:
        .type           _ZN7cutlass13device_kernelINS_4gemm6kernel13GemmUniversalIN4cute5tupleIJiiiiEEENS1_10collective13CollectiveMmaINS1_34MainloopSm90TmaGmmaWarpSpecializedILi5ENS5_IJNS4_1CILi1EEENSA_ILi8EEESB_EEENS1_32KernelTmaWarpSpecializedPingpongEEENS5_IJNSA_ILi64EEENSA_ILi256EEENSA_ILi128EEEEEEaNS5_IJlSB_lEEEaSK_NS4_8TiledMMAINS4_8MMA_AtomIJNS4_4SM904GMMA27MMA_64x256x32_S32S8S8_SS_TNEEEENS4_6LayoutINS5_IJSB_SB_SB_EEENS5_IJNSA_ILi0EEEST_ST_EEEEENS5_IJNS4_10UnderscoreESW_SW_EEEEENS4_23SM90_TMA_LOAD_MULTICASTENS4_14ComposedLayoutINS4_7SwizzleILi3ELi4ELi3EEENS4_18smem_ptr_flag_bitsILi8EEENSR_INS5_IJSC_SI_EEENS5_IJSI_SB_EEEEEEEvNS4_8identityENS4_13SM90_TMA_LOADES18_vS19_EENS_8epilogue10collective6detail29Sm90TmaWarpSpecializedAdapterINS1D_15DefaultEpilogueIaSK_SK_NS1C_6thread17LinearCombinationIaLi1EiiLNS1H_9ScaleType4KindE0ELNS_15FloatRoundStyleE2EaEENS1_15EpilogueDefaultEEEEEvvEEEEvNT_6ParamsE,@function
        .size           _ZN7cutlass13device_kernelINS_4gemm6kernel13GemmUniversalIN4cute5tupleIJiiiiEEENS1_10collective13CollectiveMmaINS1_34MainloopSm90TmaGmmaWarpSpecializedILi5ENS5_IJNS4_1CILi1EEENSA_ILi8EEESB_EEENS1_32KernelTmaWarpSpecializedPingpongEEENS5_IJNSA_ILi64EEENSA_ILi256EEENSA_ILi128EEEEEEaNS5_IJlSB_lEEEaSK_NS4_8TiledMMAINS4_8MMA_AtomIJNS4_4SM904GMMA27MMA_64x256x32_S32S8S8_SS_TNEEEENS4_6LayoutINS5_IJSB_SB_SB_EEENS5_IJNSA_ILi0EEEST_ST_EEEEENS5_IJNS4_10UnderscoreESW_SW_EEEEENS4_23SM90_TMA_LOAD_MULTICASTENS4_14ComposedLayoutINS4_7SwizzleILi3ELi4ELi3EEENS4_18smem_ptr_flag_bitsILi8EEENSR_INS5_IJSC_SI_EEENS5_IJSI_SB_EEEEEEEvNS4_8identityENS4_13SM90_TMA_LOADES18_vS19_EENS_8epilogue10collective6detail29Sm90TmaWarpSpecializedAdapterINS1D_15DefaultEpilogueIaSK_SK_NS1C_6thread17LinearCombinationIaLi1EiiLNS1H_9ScaleType4KindE0ELNS_15FloatRoundStyleE2EaEENS1_15EpilogueDefaultEEEEEvvEEEEvNT_6ParamsE,(.L_x_335 - _ZN7cutlass13device_kernelINS_4gemm6kernel13GemmUniversalIN4cute5tupleIJiiiiEEENS1_10collective13CollectiveMmaINS1_34MainloopSm90TmaGmmaWarpSpecializedILi5ENS5_IJNS4_1CILi1EEENSA_ILi8EEESB_EEENS1_32KernelTmaWarpSpecializedPingpongEEENS5_IJNSA_ILi64EEENSA_ILi256EEENSA_ILi128EEEEEEaNS5_IJlSB_lEEEaSK_NS4_8TiledMMAINS4_8MMA_AtomIJNS4_4SM904GMMA27MMA_64x256x32_S32S8S8_SS_TNEEEENS4_6LayoutINS5_IJSB_SB_SB_EEENS5_IJNSA_ILi0EEEST_ST_EEEEENS5_IJNS4_10UnderscoreESW_SW_EEEEENS4_23SM90_TMA_LOAD_MULTICASTENS4_14ComposedLayoutINS4_7SwizzleILi3ELi4ELi3EEENS4_18smem_ptr_flag_bitsILi8EEENSR_INS5_IJSC_SI_EEENS5_IJSI_SB_EEEEEEEvNS4_8identityENS4_13SM90_TMA_LOADES18_vS19_EENS_8epilogue10collective6detail29Sm90TmaWarpSpecializedAdapterINS1D_15DefaultEpilogueIaSK_SK_NS1C_6thread17LinearCombinationIaLi1EiiLNS1H_9ScaleType4KindE0ELNS_15FloatRoundStyleE2EaEENS1_15EpilogueDefaultEEEEEvvEEEEvNT_6ParamsE)
        .other          _ZN7cutlass13device_kernelINS_4gemm6kernel13GemmUniversalIN4cute5tupleIJiiiiEEENS1_10collective13CollectiveMmaINS1_34MainloopSm90TmaGmmaWarpSpecializedILi5ENS5_IJNS4_1CILi1EEENSA_ILi8EEESB_EEENS1_32KernelTmaWarpSpecializedPingpongEEENS5_IJNSA_ILi64EEENSA_ILi256EEENSA_ILi128EEEEEEaNS5_IJlSB_lEEEaSK_NS4_8TiledMMAINS4_8MMA_AtomIJNS4_4SM904GMMA27MMA_64x256x32_S32S8S8_SS_TNEEEENS4_6LayoutINS5_IJSB_SB_SB_EEENS5_IJNSA_ILi0EEEST_ST_EEEEENS5_IJNS4_10UnderscoreESW_SW_EEEEENS4_23SM90_TMA_LOAD_MULTICASTENS4_14ComposedLayoutINS4_7SwizzleILi3ELi4ELi3EEENS4_18smem_ptr_flag_bitsILi8EEENSR_INS5_IJSC_SI_EEENS5_IJSI_SB_EEEEEEEvNS4_8identityENS4_13SM90_TMA_LOADES18_vS19_EENS_8epilogue10collective6detail29Sm90TmaWarpSpecializedAdapterINS1D_15DefaultEpilogueIaSK_SK_NS1C_6thread17LinearCombinationIaLi1EiiLNS1H_9ScaleType4KindE0ELNS_15FloatRoundStyleE2EaEENS1_15EpilogueDefaultEEEEEvvEEEEvNT_6ParamsE,@"STO_CUDA_ENTRY STV_DEFAULT"
_ZN7cutlass13device_kernelINS_4gemm6kernel13GemmUniversalIN4cute5tupleIJiiiiEEENS1_10collective13CollectiveMmaINS1_34MainloopSm90TmaGmmaWarpSpecializedILi5ENS5_IJNS4_1CILi1EEENSA_ILi8EEESB_EEENS1_32KernelTmaWarpSpecializedPingpongEEENS5_IJNSA_ILi64EEENSA_ILi256EEENSA_ILi128EEEEEEaNS5_IJlSB_lEEEaSK_NS4_8TiledMMAINS4_8MMA_AtomIJNS4_4SM904GMMA27MMA_64x256x32_S32S8S8_SS_TNEEEENS4_6LayoutINS5_IJSB_SB_SB_EEENS5_IJNSA_ILi0EEEST_ST_EEEEENS5_IJNS4_10UnderscoreESW_SW_EEEEENS4_23SM90_TMA_LOAD_MULTICASTENS4_14ComposedLayoutINS4_7SwizzleILi3ELi4ELi3EEENS4_18smem_ptr_flag_bitsILi8EEENSR_INS5_IJSC_SI_EEENS5_IJSI_SB_EEEEEEEvNS4_8identityENS4_13SM90_TMA_LOADES18_vS19_EENS_8epilogue10collective6detail29Sm90TmaWarpSpecializedAdapterINS1D_15DefaultEpilogueIaSK_SK_NS1C_6thread17LinearCombinationIaLi1EiiLNS1H_9ScaleType4KindE0ELNS_15FloatRoundStyleE2EaEENS1_15EpilogueDefaultEEEEEvvEEEEvNT_6ParamsE:
[----:B------:R-:W0:Y:S02]  /*0000*/  LDC R1, c[0x0][0x28] ;  /* 0x00000a00ff017b82 */ /* 0x000e240000000800 */
[----:B0-----:R-:W-:Y:S01]  /*0010*/  VIADD R1, R1, 0xfffffff8 ;  /* 0xfffffff801017836 */ /* 0x001fe20000000000 */
[----:B------:R-:W0:Y:S01]  /*0020*/  S2R R4, SR_TID.X ;  /* 0x0000000000047919 */ /* 0x000e220000002100 */
[----:B------:R-:W-:Y:S01]  /*0030*/  ELECT P0, URZ, PT ;  /* 0x00000000003f782f */ /* 0x000fe20003800000 */
[----:B------:R-:W-:Y:S01]  /*0040*/  BSSY B0, `(.L_x_0) ;  /* 0x000000f000007945 */ /* 0x000fe20003800000 */
[--C-:B0-----:R-:W-:Y:S02]  /*0050*/  SHF.R.U32.HI R2, RZ, 0x5, R4.reuse ;  /* 0x00000005ff027819 */ /* 0x101fe40000011604 */
[----:B------:R-:W-:-:S03]  /*0060*/  SHF.R.U32.HI R7, RZ, 0x7, R4 ;  /* 0x00000007ff077819 */ /* 0x000fc60000011604 */
[----:B------:R-:W0:Y:S04]  /*0070*/  SHFL.IDX PT, R5, R2, RZ, 0x1f ;  /* 0x00001fff02057589 */ /* 0x000e2800000e0000 */
[----:B------:R1:W2:Y:S01]  /*0080*/  SHFL.IDX PT, R10, R7, RZ, 0x1f ;  /* 0x00001fff070a7589 */ /* 0x0002a200000e0000 */
[----:B0-----:R-:W-:-:S13]  /*0090*/  ISETP.NE.OR P0, PT, R5, RZ, !P0 ;  /* 0x000000ff0500720c */ /* 0x001fda0004705670 */
[----:B-12---:R-:W-:Y:S05]  /*00a0*/  @P0 BRA `(.L_x_1) ;  /* 0x0000000000200947 */ /* 0x006fea0003800000 */
[----:B------:R-:W-:Y:S02]  /*00b0*/  ULDC.64 UR4, c[0x0][0x198] ;  /* 0x0000660000047ab9 */ /* 0x000fe40000000a00 */
[----:B------:R-:W-:Y:S02]  /*00c0*/  UIADD3 UR6, UP0, UR4, 0xf0, URZ ;  /* 0x000000f004067890 */ /* 0x000fe4000ff1e03f */
[----:B------:R-:W-:Y:S02]  /*00d0*/  UIADD3 UR4, UP1, UR4, 0x1f0, URZ ;  /* 0x000001f004047890 */ /* 0x000fe4000ff3e03f */
[----:B------:R-:W-:Y:S02]  /*00e0*/  UIADD3.X UR7, URZ, UR5, URZ, UP0, !UPT ;  /* 0x000000053f077290 */ /* 0x000fe400087fe43f */
[----:B------:R-:W-:-:S07]  /*00f0*/  UIADD3.X UR5, URZ, UR5, URZ, UP1, !UPT ;  /* 0x000000053f057290 */ /* 0x000fce0008ffe43f */
[----:B------:R0:W-:Y:S02]  /*0100*/  UTMACCTL.PF [UR6] ;  /* 0x00000000060079b9 */ /* 0x0001e40008040000 */
[----:B------:R0:W-:Y:S02]  /*0110*/  UTMACCTL.PF [UR4] ;  /* 0x00000000040079b9 */ /* 0x0001e40008040000 */
[----:B0-----:R-:W-:Y:S01]  /*0120*/  NOP ;  /* 0x0000000000007918 */ /* 0x001fe20000000000 */
.L_x_1:
[----:B------:R-:W-:Y:S05]  /*0130*/  BSYNC B0 ;  /* 0x0000000000007941 */ /* 0x000fea0003800000 */
.L_x_0:
[----:B------:R-:W0:Y:S02]  /*0140*/  SHFL.IDX PT, R8, R2, RZ, 0x1f ;  /* 0x00001fff02087589 */ /* 0x000e2400000e0000 */
[----:B0-----:R-:W-:-:S13]  /*0150*/  ISETP.NE.AND P0, PT, R8, RZ, PT ;  /* 0x000000ff0800720c */ /* 0x001fda0003f05270 */
[----:B------:R-:W-:Y:S05]  /*0160*/  @P0 BRA `(.L_x_2) ;  /* 0x0000000000600947 */ /* 0x000fea0003800000 */
[----:B------:R-:W0:Y:S01]  /*0170*/  S2UR UR8, SR_CgaCtaId ;  /* 0x00000000000879c3 */ /* 0x000e220000008800 */
[----:B------:R-:W-:Y:S01]  /*0180*/  UMOV UR4, 0x400 ;  /* 0x0000040000047882 */ /* 0x000fe20000000000 */
[----:B------:R-:W-:Y:S01]  /*0190*/  UMOV UR5, 0x1 ;  /* 0x0000000100057882 */ /* 0x000fe20000000000 */
[----:B------:R-:W-:Y:S01]  /*01a0*/  UMOV UR6, 0x8 ;  /* 0x0000000800067882 */ /* 0x000fe20000000000 */
[----:B------:R-:W-:Y:S01]  /*01b0*/  ELECT P0, URZ, PT ;  /* 0x00000000003f782f */ /* 0x000fe20003800000 */
[----:B------:R-:W-:-:S04]  /*01c0*/  UIADD3 UR6, -UR6, 0x100000, URZ ;  /* 0x0010000006067890 */ /* 0x000fc8000fffe13f */
[----:B------:R-:W-:Y:S02]  /*01d0*/  USHF.L.U32 UR7, UR6, 0xb, URZ ;  /* 0x0000000b06077899 */ /* 0x000fe4000800063f */
[----:B------:R-:W-:Y:S02]  /*01e0*/  USHF.L.U32 UR6, UR6, 0x1, URZ ;  /* 0x0000000106067899 */ /* 0x000fe4000800063f */
[----:B0-----:R-:W-:Y:S02]  /*01f0*/  ULEA UR8, UR8, UR4, 0x18 ;  /* 0x0000000408087291 */ /* 0x001fe4000f8ec03f */
[----:B------:R-:W-:-:S04]  /*0200*/  UIADD3 UR4, -UR5, 0x100000, URZ ;  /* 0x0010000005047890 */ /* 0x000fc8000fffe13f */
[----:B------:R-:W-:Y:S02]  /*0210*/  USHF.L.U32 UR5, UR4, 0xb, URZ ;  /* 0x0000000b04057899 */ /* 0x000fe4000800063f */
[----:B------:R-:W-:Y:S01]  /*0220*/  USHF.L.U32 UR4, UR4, 0x1, URZ ;  /* 0x0000000104047899 */ /* 0x000fe2000800063f */
[----:B------:R-:W0:Y:S11]  /*0230*/  FENCE.VIEW.ASYNC.S ;  /* 0x00000000000073c6 */ /* 0x000e360000000000 */
[----:B0-----:R0:W1:Y:S01]  /*0240*/  SYNCS.EXCH.64 URZ, [UR8], UR4 ;  /* 0x00000004083f75b2 */ /* 0x0010620008000100 */
[----:B------:R0:W2:Y:S01]  /*0250*/  SYNCS.EXCH.64 URZ, [UR8+0x28], UR6 ;  /* 0x00002806083f75b2 */ /* 0x0000a20008000100 */
[----:B------:R0:W3:Y:S01]  /*0260*/  SYNCS.EXCH.64 URZ, [UR8+0x8], UR4 ;  /* 0x00000804083f75b2 */ /* 0x0000e20008000100 */
[----:B------:R0:W4:Y:S01]  /*0270*/  SYNCS.EXCH.64 URZ, [UR8+0x30], UR6 ;  /* 0x00003006083f75b2 */ /* 0x0001220008000100 */
[----:B------:R0:W0:Y:S01]  /*0280*/  SYNCS.EXCH.64 URZ, [UR8+0x10], UR4 ;  /* 0x00001004083f75b2 */ /* 0x0000220008000100 */
[----:B------:R0:W0:Y:S01]  /*0290*/  SYNCS.EXCH.64 URZ, [UR8+0x38], UR6 ;  /* 0x00003806083f75b2 */ /* 0x0000220008000100 */
[----:B------:R0:W0:Y:S01]  /*02a0*/  SYNCS.EXCH.64 URZ, [UR8+0x18], UR4 ;  /* 0x00001804083f75b2 */ /* 0x0000220008000100 */
[----:B------:R0:W0:Y:S01]  /*02b0*/  SYNCS.EXCH.64 URZ, [UR8+0x40], UR6 ;  /* 0x00004006083f75b2 */ /* 0x0000220008000100 */
[----:B------:R0:W0:Y:S01]  /*02c0*/  SYNCS.EXCH.64 URZ, [UR8+0x20], UR4 ;  /* 0x00002004083f75b2 */ /* 0x0000220008000100 */
[----:B------:R0:W0:Y:S01]  /*02d0*/  SYNCS.EXCH.64 URZ, [UR8+0x48], UR6 ;  /* 0x00004806083f75b2 */ /* 0x0000220008000100 */
[----:B------:R-:W-:Y:S01]  /*02e0*/  NOP ;  /* 0x0000000000007918 */ /* 0x000fe20000000000 */
.L_x_2:
[----:B------:R-:W5:Y:S01]  /*02f0*/  SHFL.IDX PT, R11, R2, RZ, 0x1f ;  /* 0x00001fff020b7589 */ /* 0x000f6200000e0000 */
[----:B------:R-:W1:Y:S01]  /*0300*/  S2UR UR12, SR_CTAID.X ;  /* 0x00000000000c79c3 */ /* 0x000e620000002500 */
[----:B------:R-:W-:Y:S02]  /*0310*/  SHF.R.S32.HI R3, RZ, 0x1f, R4 ;  /* 0x0000001fff037819 */ /* 0x000fe40000011404 */
[----:B------:R-:W-:Y:S01]  /*0320*/  ELECT P0, URZ, PT ;  /* 0x00000000003f782f */ /* 0x000fe20003800000 */
[----:B------:R-:W2:Y:S01]  /*0330*/  SHFL.IDX PT, R9, R2, RZ, 0x1f ;  /* 0x00001fff02097589 */ /* 0x000ea200000e0000 */
[----:B------:R-:W-:Y:S02]  /*0340*/  ELECT P1, URZ, PT ;  /* 0x00000000003f782f */ /* 0x000fe40003820000 */
[----:B------:R-:W-:Y:S01]  /*0350*/  LEA.HI R3, R3, R4, RZ, 0x7 ;  /* 0x0000000403037211 */ /* 0x000fe200078f38ff */
[----:B0-----:R-:W-:Y:S01]  /*0360*/  ULDC UR4, c[0x0][0x150] ;  /* 0x0000540000047ab9 */ /* 0x001fe20000000800 */
[----:B------:R-:W0:Y:S01]  /*0370*/  S2R R6, SR_CTAID.Y ;  /* 0x0000000000067919 */ /* 0x000e220000002600 */
[----:B------:R-:W3:Y:S01]  /*0380*/  LDC R21, c[0x0][0x148] ;  /* 0x00005200ff157b82 */ /* 0x000ee20000000800 */
[----:B------:R-:W-:Y:S01]  /*0390*/  LOP3.LUT R3, R3, 0xffffff80, RZ, 0xc0, !PT ;  /* 0xffffff8003037812 */ /* 0x000fe200078ec0ff */
[----:B------:R-:W-:Y:S01]  /*03a0*/  UMOV UR11, 0x80 ;  /* 0x00000080000b7882 */ /* 0x000fe20000000000 */
[----:B------:R-:W-:Y:S01]  /*03b0*/  NOP ;  /* 0x0000000000007918 */ /* 0x000fe20000000000 */
[----:B------:R-:W-:Y:S01]  /*03c0*/  NOP ;  /* 0x0000000000007918 */ /* 0x000fe20000000000 */
[C---:B------:R-:W-:Y:S01]  /*03d0*/  VIADD R35, R10.reuse, 0xffffffff ;  /* 0xffffffff0a237836 */ /* 0x040fe20000000000 */
[----:B------:R-:W-:Y:S01]  /*03e0*/  ISETP.NE.AND P2, PT, R10, RZ, PT ;  /* 0x000000ff0a00720c */ /* 0x000fe20003f45270 */
[----:B------:R-:W-:Y:S01]  /*03f0*/  IMAD.IADD R3, R4, 0x1, -R3 ;  /* 0x0000000104037824 */ /* 0x000fe200078e0a03 */
[----:B------:R-:W4:Y:S02]  /*0400*/  LDC R15, c[0x0][0x140] ;  /* 0x00005000ff0f7b82 */ /* 0x000f240000000800 */
[----:B------:R-:W-:-:S02]  /*0410*/  ISETP.GE.U32.AND P5, PT, R35, 0x2, PT ;  /* 0x000000022300780c */ /* 0x000fc40003fa6070 */
[----:B------:R-:W-:Y:S02]  /*0420*/  SHF.R.S32.HI R0, RZ, 0x1f, R3 ;  /* 0x0000001fff007819 */ /* 0x000fe40000011403 */
[----:B-----5:R-:W-:Y:S02]  /*0430*/  ISETP.NE.OR P0, PT, R11, RZ, !P0 ;  /* 0x000000ff0b00720c */ /* 0x020fe40004705670 */
[----:B------:R-:W5:Y:S01]  /*0440*/  LDC R14, c[0x0][0x144] ;  /* 0x00005100ff0e7b82 */ /* 0x000f620000000800 */
[----:B------:R-:W-:Y:S02]  /*0450*/  SHF.R.S32.HI R11, RZ, 0x1f, R8 ;  /* 0x0000001fff0b7819 */ /* 0x000fe40000011408 */
[----:B--2---:R-:W-:Y:S02]  /*0460*/  ISETP.NE.OR P1, PT, R9, RZ, !P1 ;  /* 0x000000ff0900720c */ /* 0x004fe40004f25670 */
[----:B------:R-:W-:Y:S02]  /*0470*/  LEA.HI R11, R11, R8, RZ, 0x2 ;  /* 0x000000080b0b7211 */ /* 0x000fe400078f10ff */
[----:B-1----:R-:W-:-:S02]  /*0480*/  I2FP.F32.U32 R13, UR12 ;  /* 0x0000000c000d7c45 */ /* 0x002fc40008201000 */
[----:B------:R-:W-:Y:S02]  /*0490*/  LOP3.LUT R11, R11, 0x3ffffffc, RZ, 0xc0, !PT ;  /* 0x3ffffffc0b0b7812 */ /* 0x000fe400078ec0ff */
[----:B------:R-:W-:Y:S01]  /*04a0*/  LEA.HI R2, R0, R3, RZ, 0x3 ;  /* 0x0000000300027211 */ /* 0x000fe200078f18ff */
[----:B------:R-:W-:Y:S01]  /*04b0*/  VOTEU.ALL UP0, P0 ;  /* 0x00000000003f7886 */ /* 0x000fe20000000000 */
[----:B------:R-:W-:Y:S01]  /*04c0*/  FMUL R13, R13, UR4 ;  /* 0x000000040d0d7c20 */ /* 0x000fe20008400000 */
[----:B------:R-:W-:Y:S01]  /*04d0*/  IMAD.IADD R11, R8, 0x1, -R11 ;  /* 0x00000001080b7824 */ /* 0x000fe200078e0a0b */
[----:B0-----:R-:W-:Y:S01]  /*04e0*/  I2FP.F32.U32 R8, R6 ;  /* 0x0000000600087245 */ /* 0x001fe20000201000 */
[----:B------:R-:W-:Y:S01]  /*04f0*/  VOTEU.ALL UP1, P1 ;  /* 0x00000000003f7886 */ /* 0x000fe20000820000 */
[----:B------:R-:W0:Y:S01]  /*0500*/  @!UP0 S2UR UR7, SR_CgaCtaId ;  /* 0x00000000000789c3 */ /* 0x000e220000008800 */
[----:B------:R-:W-:Y:S01]  /*0510*/  ULDC UR4, c[0x0][0x154] ;  /* 0x0000550000047ab9 */ /* 0x000fe20000000800 */
[--C-:B------:R-:W-:Y:S01]  /*0520*/  SHF.R.S32.HI R9, RZ, 0x3, R2.reuse ;  /* 0x00000003ff097819 */ /* 0x100fe20000011402 */
[----:B------:R-:W-:Y:S01]  /*0530*/  FMUL R8, R8, UR4 ;  /* 0x0000000408087c20 */ /* 0x000fe20008400000 */
[----:B------:R-:W-:Y:S01]  /*0540*/  SHF.R.S32.HI R12, RZ, 0x1f, R2 ;  /* 0x0000001fff0c7819 */ /* 0x000fe20000011402 */
[----:B------:R-:W1:Y:S01]  /*0550*/  F2I.U32.TRUNC.NTZ R13, R13 ;  /* 0x0000000d000d7305 */ /* 0x000e62000020f000 */
[----:B------:R-:W-:Y:S01]  /*0560*/  SHF.R.S32.HI R2, RZ, 0x1f, R5 ;  /* 0x0000001fff027819 */ /* 0x000fe20000011405 */
[----:B------:R-:W-:Y:S01]  /*0570*/  UMOV UR4, 0x20 ;  /* 0x0000002000047882 */ /* 0x000fe20000000000 */
[----:B------:R-:W2:Y:S01]  /*0580*/  @!UP1 S2UR UR10, SR_CgaCtaId ;  /* 0x00000000000a99c3 */ /* 0x000ea20000008800 */
[----:B------:R-:W-:Y:S01]  /*0590*/  LEA.HI R12, R12, R9, RZ, 0x2 ;  /* 0x000000090c0c7211 */ /* 0x000fe200078f10ff */
[----:B------:R-:W-:Y:S01]  /*05a0*/  @!UP0 UMOV UR6, 0x400 ;  /* 0x0000040000068882 */ /* 0x000fe20000000000 */
[----:B------:R-:W-:Y:S01]  /*05b0*/  LEA.HI R2, R2, R5, RZ, 0x2 ;  /* 0x0000000502027211 */ /* 0x000fe200078f10ff */
[----:B------:R-:W-:-:S04]  /*05c0*/  @!UP0 UIADD3 UR4, -UR4, 0x100000, URZ ;  /* 0x0010000004048890 */ /* 0x000fc8000fffe13f */
[----:B------:R-:W-:Y:S02]  /*05d0*/  @!UP0 USHF.L.U32 UR5, UR4, 0xb, URZ ;  /* 0x0000000b04058899 */ /* 0x000fe4000800063f */
[----:B------:R-:W-:Y:S01]  /*05e0*/  @!UP0 USHF.L.U32 UR4, UR4, 0x1, URZ ;  /* 0x0000000104048899 */ /* 0x000fe2000800063f */
[----:B------:R-:W3:Y:S01]  /*05f0*/  F2I.U32.TRUNC.NTZ R8, R8 ;  /* 0x0000000800087305 */ /* 0x000ee2000020f000 */
[----:B------:R-:W-:Y:S01]  /*0600*/  LOP3.LUT R12, R12, 0xfffffffc, RZ, 0xc0, !PT ;  /* 0xfffffffc0c0c7812 */ /* 0x000fe200078ec0ff */
[----:B------:R-:W-:Y:S01]  /*0610*/  @!UP1 UMOV UR9, 0x400 ;  /* 0x0000040000099882 */ /* 0x000fe20000000000 */
[----:B------:R-:W-:Y:S01]  /*0620*/  LOP3.LUT R2, R2, 0xfffffffc, RZ, 0xc0, !PT ;  /* 0xfffffffc02027812 */ /* 0x000fe200078ec0ff */
[----:B------:R-:W-:Y:S01]  /*0630*/  VOTEU.ALL UP2, P1 ;  /* 0x00000000003f7886 */ /* 0x000fe20000840000 */
[----:B------:R-:W-:Y:S01]  /*0640*/  VOTEU.ALL UP3, P1 ;  /* 0x00000000003f7886 */ /* 0x000fe20000860000 */
[----:B------:R-:W-:Y:S01]  /*0650*/  IMAD.IADD R12, R9, 0x1, -R12 ;  /* 0x00000001090c7824 */ /* 0x000fe200078e0a0c */
[----:B------:R-:W-:Y:S01]  /*0660*/  VOTEU.ALL UP4, P1 ;  /* 0x00000000003f7886 */ /* 0x000fe20000880000 */
[----:B------:R-:W-:Y:S01]  /*0670*/  IMAD.IADD R5, R5, 0x1, -R2 ;  /* 0x0000000105057824 */ /* 0x000fe200078e0a02 */
[----:B------:R-:W-:Y:S01]  /*0680*/  VOTEU.ALL UP5, P1 ;  /* 0x00000000003f7886 */ /* 0x000fe200008a0000 */
[----:B------:R-:W-:Y:S01]  /*0690*/  IMAD R11, R11, 0x4, R12 ;  /* 0x000000040b0b7824 */ /* 0x000fe200078e020c */
[----:B0-----:R-:W-:Y:S01]  /*06a0*/  @!UP0 ULEA UR8, UR7, UR6, 0x18 ;  /* 0x0000000607088291 */ /* 0x001fe2000f8ec03f */
[----:B-1----:R-:W-:Y:S01]  /*06b0*/  IMAD.MOV R13, RZ, RZ, -R13 ;  /* 0x000000ffff0d7224 */ /* 0x002fe200078e0a0d */
[----:B------:R-:W-:-:S04]  /*06c0*/  @!UP1 UIADD3 UR6, -UR11, 0x100000, URZ ;  /* 0x001000000b069890 */ /* 0x000fc8000fffe13f */
[----:B------:R-:W-:Y:S02]  /*06d0*/  @!UP1 USHF.L.U32 UR7, UR6, 0xb, URZ ;  /* 0x0000000b06079899 */ /* 0x000fe4000800063f */
[----:B------:R-:W-:Y:S01]  /*06e0*/  @!UP1 USHF.L.U32 UR6, UR6, 0x1, URZ ;  /* 0x0000000106069899 */ /* 0x000fe2000800063f */
[----:B------:R-:W-:Y:S01]  /*06f0*/  IMAD.SHL.U32 R154, R11, 0x4, RZ ;  /* 0x000000040b9a7824 */ /* 0x000fe200078e00ff */
[----:B------:R-:W-:Y:S01]  /*0700*/  ISETP.NE.AND P1, PT, R5, 0x3, PT ;  /* 0x000000030500780c */ /* 0x000fe20003f25270 */
[----:B---3--:R-:W-:Y:S01]  /*0710*/  IMAD.MOV R24, RZ, RZ, -R8 ;  /* 0x000000ffff187224 */ /* 0x008fe200078e0a08 */
[----:B----4-:R-:W-:Y:S01]  /*0720*/  ISETP.EQ.U32.AND P3, PT, R15, 0x1, PT ;  /* 0x000000010f00780c */ /* 0x010fe20003f62070 */
[----:B------:R-:W-:Y:S01]  /*0730*/  VOTEU.ALL UP0, P0 ;  /* 0x00000000003f7886 */ /* 0x000fe20000000000 */
[----:B--2---:R-:W-:Y:S01]  /*0740*/  @!UP1 ULEA UR9, UR10, UR9, 0x18 ;  /* 0x000000090a099291 */ /* 0x004fe2000f8ec03f */
[----:B------:R-:W-:Y:S01]  /*0750*/  IMAD R9, R21, R24, R6 ;  /* 0x0000001815097224 */ /* 0x000fe200078e0206 */
[----:B------:R-:W-:Y:S01]  /*0760*/  LOP3.LUT R154, R11, 0xc, R154, 0x78, !PT ;  /* 0x0000000c0b9a7812 */ /* 0x000fe200078e789a */
[----:B-----5:R-:W-:Y:S01]  /*0770*/  IMAD R20, R14, R13, UR12 ;  /* 0x0000000c0e147e24 */ /* 0x020fe2000f8e020d */
[----:B------:R-:W-:Y:S01]  /*0780*/  VOTEU.ALL UP1, P0 ;  /* 0x00000000003f7886 */ /* 0x000fe20000020000 */
[----:B------:R-:W-:Y:S01]  /*0790*/  LOP3.LUT P0, RZ, R3, 0x7, RZ, 0xc0, !PT ;  /* 0x0000000703ff7812 */ /* 0x000fe2000780c0ff */
[----:B------:R-:W0:Y:S02]  /*07a0*/  FENCE.VIEW.ASYNC.S ;  /* 0x00000000000073c6 */ /* 0x000e240000000000 */
[----:B0-----:R0:W1:Y:S01]  /*07b0*/  @!UP0 SYNCS.EXCH.64 URZ, [UR8+0x80], UR4 ;  /* 0x00008004083f85b2 */ /* 0x0010620008000100 */
[----:B------:R-:W-:Y:S01]  /*07c0*/  ISETP.NE.AND P4, PT, R9, R154, PT ;  /* 0x0000009a0900720c */ /* 0x000fe20003f85270 */
[----:B------:R0:W2:Y:S01]  /*07d0*/  SHFL.IDX PT, R14, R7, RZ, 0x1f ;  /* 0x00001fff070e7589 */ /* 0x0000a200000e0000 */
[----:B------:R-:W-:-:S02]  /*07e0*/  ISETP.EQ.OR P1, PT, R5, RZ, !P1 ;  /* 0x000000ff0500720c */ /* 0x000fc40004f22670 */
[----:B------:R-:W-:Y:S02]  /*07f0*/  ISETP.LT.U32.AND P0, PT, R154, 0x8, !P0 ;  /* 0x000000089a00780c */ /* 0x000fe40004701070 */
[----:B------:R-:W-:Y:S02]  /*0800*/  ISETP.EQ.OR P4, PT, R20, RZ, !P4 ;  /* 0x000000ff1400720c */ /* 0x000fe40006782670 */
[----:B------:R-:W-:Y:S02]  /*0810*/  ISETP.EQ.AND P1, PT, R10, RZ, P1 ;  /* 0x000000ff0a00720c */ /* 0x000fe40000f22270 */
[----:B------:R-:W-:Y:S02]  /*0820*/  PLOP3.LUT P0, PT, P0, P4, PT, 0x80, 0x0 ;  /* 0x000000000000781c */ /* 0x000fe40000709070 */
[----:B------:R-:W-:Y:S02]  /*0830*/  SEL R16, RZ, 0x1, !P1 ;  /* 0x00000001ff107807 */ /* 0x000fe40004800000 */
[----:B------:R-:W-:Y:S01]  /*0840*/  P2R R155, PR, RZ, 0x1 ;  /* 0x00000001ff9b7803 */ /* 0x000fe20000000000 */
[----:B------:R0:W3:Y:S01]  /*0850*/  @!UP1 SYNCS.EXCH.64 URZ, [UR8+0x88], UR4 ;  /* 0x00008804083f95b2 */ /* 0x0000e20008000100 */
[----:B------:R-:W-:Y:S01]  /*0860*/  NOP ;  /* 0x0000000000007918 */ /* 0x000fe20000000000 */
[----:B------:R-:W-:Y:S01]  /*0870*/  SEL R16, R16, 0x2, P5 ;  /* 0x0000000210107807 */ /* 0x000fe20002800000 */
[----:B------:R0:W4:Y:S01]  /*0880*/  @!UP2 SYNCS.EXCH.64 URZ, [UR9+0x60], UR6 ;  /* 0x00006006093fa5b2 */ /* 0x0001220008000100 */
[----:B------:R0:W0:Y:S01]  /*0890*/  @!UP3 SYNCS.EXCH.64 URZ, [UR9+0x68], UR6 ;  /* 0x00006806093fb5b2 */ /* 0x0000220008000100 */
[----:B------:R0:W0:Y:S01]  /*08a0*/  @!UP4 SYNCS.EXCH.64 URZ, [UR9+0x70], UR6 ;  /* 0x00007006093fc5b2 */ /* 0x0000220008000100 */
[----:B------:R0:W0:Y:S01]  /*08b0*/  @!UP5 SYNCS.EXCH.64 URZ, [UR9+0x78], UR6 ;  /* 0x00007806093fd5b2 */ /* 0x0000220008000100 */
[----:B------:R-:W-:Y:S01]  /*08c0*/  NOP ;  /* 0x0000000000007918 */ /* 0x000fe20000000000 */
[----:B-1----:R-:W-:Y:S05]  /*08d0*/  @!P3 BRA `(.L_x_3) ;  /* 0x000000000008b947 */ /* 0x002fea0003800000 */
[----:B0--34-:R-:W-:Y:S01]  /*08e0*/  UCGABAR_ARV ;  /* 0x00000000000079c7 */ /* 0x019fe20008000000 */
[----:B------:R-:W-:Y:S05]  /*08f0*/  BRA `(.L_x_4) ;  /* 0x0000000000047947 */ /* 0x000fea0003800000 */
.L_x_3:
[----:B0--34-:R-:W-:Y:S01]  /*0900*/  NOP ;  /* 0x0000000000007918 */ /* 0x019fe20000000000 */
.L_x_4:
[----:B------:R-:W-:Y:S01]  /*0910*/  ULDC.64 UR4, c[0x0][0x598] ;  /* 0x0001660000047ab9 */ /* 0x000fe20000000a00 */
[----:B------:R-:W-:Y:S01]  /*0920*/  ULDC.64 UR36, c[0x0][0x208] ;  /* 0x0000820000247ab9 */ /* 0x000fe20000000a00 */
[----:B------:R-:W-:-:S04]  /*0930*/  ISETP.NE.U32.AND P0, PT, RZ, UR4, PT ;  /* 0x00000004ff007c0c */ /* 0x000fc8000bf05070 */
[----:B------:R-:W-:-:S13]  /*0940*/  ISETP.NE.AND.EX P0, PT, RZ, UR5, PT, P0 ;  /* 0x00000005ff007c0c */ /* 0x000fda000bf05300 */
[----:B------:R-:W-:Y:S05]  /*0950*/  @!P0 BRA `(.L_x_5) ;  /* 0x00000000001c8947 */ /* 0x000fea0003800000 */
[----:B------:R-:W0:Y:S02]  /*0960*/  LDC.64 R8, c[0x0][0x598] ;  /* 0x00016600ff087b82 */ /* 0x000e240000000a00 */
[----:B0-----:R-:W3:Y:S02]  /*0970*/  LDG.E.64 R8, desc[UR36][R8.64] ;  /* 0x0000002408087981 */ /* 0x001ee4000c1e1b00 */
[----:B---3--:R-:W-:-:S04]  /*0980*/  ISETP.NE.U32.AND P0, PT, R8, RZ, PT ;  /* 0x000000ff0800720c */ /* 0x008fc80003f05070 */
[----:B------:R-:W-:-:S13]  /*0990*/  ISETP.NE.AND.EX P0, PT, R9, RZ, PT, P0 ;  /* 0x000000ff0900720c */ /* 0x000fda0003f05300 */
[----:B------:R-:W-:Y:S05]  /*09a0*/  @!P0 BRA `(.L_x_5) ;  /* 0x0000000000088947 */ /* 0x000fea0003800000 */
[----:B------:R0:W5:Y:S01]  /*09b0*/  LD.E R153, desc[UR36][R8.64] ;  /* 0x0000002408997980 */ /* 0x000162000c101900 */
[----:B------:R-:W-:Y:S05]  /*09c0*/  BRA `(.L_x_6) ;  /* 0x0000000000247947 */ /* 0x000fea0003800000 */
.L_x_5:
[----:B------:R-:W-:Y:S02]  /*09d0*/  ULDC.64 UR4, c[0x0][0x588] ;  /* 0x0001620000047ab9 */ /* 0x000fe40000000a00 */
[----:B------:R-:W-:-:S04]  /*09e0*/  ISETP.NE.U32.AND P0, PT, RZ, UR4, PT ;  /* 0x00000004ff007c0c */ /* 0x000fc8000bf05070 */
[----:B------:R-:W-:-:S13]  /*09f0*/  ISETP.NE.AND.EX P0, PT, RZ, UR5, PT, P0 ;  /* 0x00000005ff007c0c */ /* 0x000fda000bf05300 */
[----:B------:R-:W-:Y:S05]  /*0a00*/  @!P0 BRA `(.L_x_7) ;  /* 0x00000000000c8947 */ /* 0x000fea0003800000 */
[----:B------:R-:W0:Y:S02]  /*0a10*/  LDC.64 R8, c[0x0][0x588] ;  /* 0x00016200ff087b82 */ /* 0x000e240000000a00 */
[----:B0-----:R1:W5:Y:S01]  /*0a20*/  LDG.E R153, desc[UR36][R8.64] ;  /* 0x0000002408997981 */ /* 0x001362000c1e1900 */
[----:B------:R-:W-:Y:S05]  /*0a30*/  BRA `(.L_x_6) ;  /* 0x0000000000087947 */ /* 0x000fea0003800000 */
.L_x_7:
[----:B------:R-:W-:Y:S02]  /*0a40*/  ULDC UR4, c[0x0][0x580] ;  /* 0x0001600000047ab9 */ /* 0x000fe40000000800 */
[----:B------:R-:W-:-:S07]  /*0a50*/  IMAD.U32 R153, RZ, RZ, UR4 ;  /* 0x00000004ff997e24 */ /* 0x000fce000f8e00ff */
.L_x_6:
[----:B------:R-:W-:Y:S02]  /*0a60*/  ULDC.64 UR4, c[0x0][0x5a0] ;  /* 0x0001680000047ab9 */ /* 0x000fe40000000a00 */
[----:B------:R-:W-:-:S04]  /*0a70*/  ISETP.NE.U32.AND P0, PT, RZ, UR4, PT ;  /* 0x00000004ff007c0c */ /* 0x000fc8000bf05070 */
[----:B------:R-:W-:-:S13]  /*0a80*/  ISETP.NE.AND.EX P0, PT, RZ, UR5, PT, P0 ;  /* 0x00000005ff007c0c */ /* 0x000fda000bf05300 */
[----:B------:R-:W-:Y:S05]  /*0a90*/  @!P0 BRA `(.L_x_8) ;  /* 0x00000000001c8947 */ /* 0x000fea0003800000 */
[----:B01----:R-:W0:Y:S02]  /*0aa0*/  LDC.64 R8, c[0x0][0x5a0] ;  /* 0x00016800ff087b82 */ /* 0x003e240000000a00 */
[----:B0-----:R-:W3:Y:S02]  /*0ab0*/  LDG.E.64 R8, desc[UR36][R8.64] ;  /* 0x0000002408087981 */ /* 0x001ee4000c1e1b00 */
[----:B---3--:R-:W-:-:S04]  /*0ac0*/  ISETP.NE.U32.AND P0, PT, R8, RZ, PT ;  /* 0x000000ff0800720c */ /* 0x008fc80003f05070 */
[----:B------:R-:W-:-:S13]  /*0ad0*/  ISETP.NE.AND.EX P0, PT, R9, RZ, PT, P0 ;  /* 0x000000ff0900720c */ /* 0x000fda0003f05300 */
[----:B------:R-:W-:Y:S05]  /*0ae0*/  @!P0 BRA `(.L_x_8) ;  /* 0x0000000000088947 */ /* 0x000fea0003800000 */
[----:B------:R0:W5:Y:S01]  /*0af0*/  LD.E R152, desc[UR36][R8.64] ;  /* 0x0000002408987980 */ /* 0x000162000c101900 */
[----:B------:R-:W-:Y:S05]  /*0b00*/  BRA `(.L_x_9) ;  /* 0x0000000000247947 */ /* 0x000fea0003800000 */
.L_x_8:
[----:B------:R-:W-:Y:S02]  /*0b10*/  ULDC.64 UR4, c[0x0][0x590] ;  /* 0x0001640000047ab9 */ /* 0x000fe40000000a00 */
[----:B------:R-:W-:-:S04]  /*0b20*/  ISETP.NE.U32.AND P0, PT, RZ, UR4, PT ;  /* 0x00000004ff007c0c */ /* 0x000fc8000bf05070 */
[----:B------:R-:W-:-:S13]  /*0b30*/  ISETP.NE.AND.EX P0, PT, RZ, UR5, PT, P0 ;  /* 0x00000005ff007c0c */ /* 0x000fda000bf05300 */
[----:B------:R-:W-:Y:S05]  /*0b40*/  @!P0 BRA `(.L_x_10) ;  /* 0x00000000000c8947 */ /* 0x000fea0003800000 */
[----:B01----:R-:W0:Y:S02]  /*0b50*/  LDC.64 R8, c[0x0][0x590] ;  /* 0x00016400ff087b82 */ /* 0x003e240000000a00 */
[----:B0-----:R1:W5:Y:S01]  /*0b60*/  LDG.E R152, desc[UR36][R8.64] ;  /* 0x0000002408987981 */ /* 0x001362000c1e1900 */
[----:B------:R-:W-:Y:S05]  /*0b70*/  BRA `(.L_x_9) ;  /* 0x0000000000087947 */ /* 0x000fea0003800000 */
.L_x_10:
[----:B------:R-:W-:Y:S02]  /*0b80*/  ULDC UR4, c[0x0][0x584] ;  /* 0x0001610000047ab9 */ /* 0x000fe40000000800 */
[----:B------:R-:W-:-:S07]  /*0b90*/  IMAD.U32 R152, RZ, RZ, UR4 ;  /* 0x00000004ff987e24 */ /* 0x000fce000f8e00ff */
.L_x_9:
[----:B------:R-:W3:Y:S01]  /*0ba0*/  LDC R2, c[0x0][0x65c] ;  /* 0x00019700ff027b82 */ /* 0x000ee20000000800 */
[----:B------:R-:W-:Y:S01]  /*0bb0*/  ULDC UR6, c[0x0][0x28c] ;  /* 0x0000a30000067ab9 */ /* 0x000fe20000000800 */
[----:B------:R-:W-:Y:S01]  /*0bc0*/  ISETP.NE.AND P0, PT, R10, 0x2, PT ;  /* 0x000000020a00780c */ /* 0x000fe20003f05270 */
[----:B------:R-:W-:Y:S01]  /*0bd0*/  UIADD3 UR6, UR6, 0x7f, URZ ;  /* 0x0000007f06067890 */ /* 0x000fe2000fffe03f */
[----:B01----:R-:W-:Y:S01]  /*0be0*/  IMAD.U32 R8, RZ, RZ, UR12 ;  /* 0x0000000cff087e24 */ /* 0x003fe2000f8e00ff */
[----:B------:R-:W-:Y:S01]  /*0bf0*/  UMOV UR38, URZ ;  /* 0x0000003f00267c82 */ /* 0x000fe20008000000 */
[----:B------:R-:W-:Y:S01]  /*0c00*/  IMAD.MOV.U32 R9, RZ, RZ, RZ ;  /* 0x000000ffff097224 */ /* 0x000fe200078e00ff */
[----:B------:R-:W-:Y:S01]  /*0c10*/  USHF.R.S32.HI UR7, URZ, 0x1f, UR6 ;  /* 0x0000001f3f077899 */ /* 0x000fe20008011406 */
[----:B------:R-:W-:Y:S01]  /*0c20*/  UMOV UR39, URZ ;  /* 0x0000003f00277c82 */ /* 0x000fe20008000000 */
[----:B------:R-:W-:Y:S02]  /*0c30*/  ULDC.64 UR8, c[0x0][0x650] ;  /* 0x0001940000087ab9 */ /* 0x000fe40000000a00 */
[----:B------:R-:W-:-:S04]  /*0c40*/  ULEA.HI UR7, UR7, UR6, URZ, 0x7 ;  /* 0x0000000607077291 */ /* 0x000fc8000f8f383f */
[----:B------:R-:W-:Y:S01]  /*0c50*/  USHF.R.S32.HI UR40, URZ, 0x7, UR7 ;  /* 0x000000073f287899 */ /* 0x000fe20008011407 */
[----:B---3--:R-:W-:-:S13]  /*0c60*/  ISETP.NE.AND P1, PT, R2, 0x1, PT ;  /* 0x000000010200780c */ /* 0x008fda0003f25270 */
[----:B------:R-:W0:Y:S01]  /*0c70*/  @P1 LDC R19, c[0x0][0x10] ;  /* 0x00000400ff131b82 */ /* 0x000e220000000800 */
[----:B------:R-:W-:Y:S02]  /*0c80*/  @P1 IMAD.MOV.U32 R7, RZ, RZ, RZ ;  /* 0x000000ffff071224 */ /* 0x000fe400078e00ff */
[----:B------:R-:W-:-:S05]  /*0c90*/  @P1 IMAD.MOV.U32 R17, RZ, RZ, RZ ;  /* 0x000000ffff111224 */ /* 0x000fca00078e00ff */
[----:B------:R-:W1:Y:S01]  /*0ca0*/  @!P1 LDC R11, c[0x0][0xc] ;  /* 0x00000300ff0b9b82 */ /* 0x000e620000000800 */
[----:B------:R-:W-:Y:S01]  /*0cb0*/  ULDC UR4, c[0x0][0xc] ;  /* 0x0000030000047ab9 */ /* 0x000fe20000000800 */
[----:B------:R-:W-:Y:S02]  /*0cc0*/  ULDC UR5, c[0x0][0x10] ;  /* 0x0000040000057ab9 */ /* 0x000fe40000000800 */
[----:B------:R-:W-:-:S04]  /*0cd0*/  UIMAD.WIDE.U32 UR4, UR4, UR5, URZ ;  /* 0x00000005040472a5 */ /* 0x000fc8000f8e003f */
[----:B------:R-:W3:Y:S01]  /*0ce0*/  LDC R2, c[0x0][0x14] ;  /* 0x00000500ff027b82 */ /* 0x000ee20000000800 */
[----:B0-----:R-:W-:-:S04]  /*0cf0*/  @P1 IMAD.WIDE.U32 R18, R19, UR12, R6 ;  /* 0x0000000c13121c25 */ /* 0x001fc8000f8e0006 */
[----:B------:R-:W-:Y:S02]  /*0d00*/  @P1 IMAD.IADD R17, R19, 0x1, R17 ;  /* 0x0000000113111824 */ /* 0x000fe400078e0211 */
[----:B-1----:R-:W-:-:S04]  /*0d10*/  @!P1 IMAD.WIDE.U32 R8, R6, R11, R8 ;  /* 0x0000000b06089225 */ /* 0x002fc800078e0008 */
[----:B------:R-:W-:Y:S02]  /*0d20*/  @!P1 IMAD.MOV.U32 R18, RZ, RZ, R8 ;  /* 0x000000ffff129224 */ /* 0x000fe400078e0008 */
[----:B------:R-:W-:Y:S02]  /*0d30*/  @!P1 IMAD.MOV.U32 R17, RZ, RZ, R9 ;  /* 0x000000ffff119224 */ /* 0x000fe400078e0009 */
[----:B---3--:R-:W-:-:S04]  /*0d40*/  IMAD.WIDE.U32 R12, R2, UR4, RZ ;  /* 0x00000004020c7c25 */ /* 0x008fc8000f8e00ff */
[----:B------:R-:W-:Y:S01]  /*0d50*/  IMAD R23, R2, UR5, RZ ;  /* 0x0000000502177c24 */ /* 0x000fe2000f8e02ff */
[----:B------:R0:W-:Y:S03]  /*0d60*/  STL.64 [R1], R12 ;  /* 0x0000000c01007387 */ /* 0x0001e60000100a00 */
[----:B------:R-:W-:Y:S01]  /*0d70*/  IMAD.IADD R23, R13, 0x1, R23 ;  /* 0x000000010d177824 */ /* 0x000fe200078e0217 */
[----:B------:R-:W-:Y:S06]  /*0d80*/  @P0 BRA `(.L_x_11) ;  /* 0x0000000000200947 */ /* 0x000fec0003800000 */
[----:B------:R-:W-:Y:S01]  /*0d90*/  UISETP.GE.U32.AND UP0, UPT, UR40, 0x5, UPT ;  /* 0x000000052800788c */ /* 0x000fe2000bf06070 */
[----:B------:R-:W-:Y:S01]  /*0da0*/  IADD3 R18, P0, R18, R12, RZ ;  /* 0x0000000c12127210 */ /* 0x000fe20007f1e0ff */
[----:B------:R-:W-:Y:S01]  /*0db0*/  UIMAD.WIDE.U32 UR4, UR40, -0x33333333, URZ ;  /* 0xcccccccd280478a5 */ /* 0x000fe2000f8e003f */
[----:B------:R-:W-:-:S03]  /*0dc0*/  UMOV UR39, URZ ;  /* 0x0000003f00277c82 */ /* 0x000fc60008000000 */
[----:B------:R-:W-:Y:S01]  /*0dd0*/  USHF.R.U32.HI UR4, URZ, 0x2, UR5 ;  /* 0x000000023f047899 */ /* 0x000fe20008011605 */
[----:B------:R-:W-:-:S03]  /*0de0*/  IMAD.X R17, R23, 0x1, R17, P0 ;  /* 0x0000000117117824 */ /* 0x000fc600000e0611 */
[----:B------:R-:W-:Y:S02]  /*0df0*/  UIMAD UR38, UR4, -0x5, UR40 ;  /* 0xfffffffb042678a4 */ /* 0x000fe4000f8e0228 */
[----:B------:R-:W-:-:S12]  /*0e00*/  @UP0 ULOP3.LUT UR39, UR4, 0x1, URZ, 0xc0, !UPT ;  /* 0x0000000104270892 */ /* 0x000fd8000f8ec03f */
.L_x_11:
[----:B------:R-:W-:Y:S01]  /*0e10*/  ISETP.GE.U32.AND P0, PT, R18, UR8, PT ;  /* 0x0000000812007c0c */ /* 0x000fe2000bf06070 */
[----:B------:R-:W-:Y:S01]  /*0e20*/  IMAD.MOV.U32 R19, RZ, RZ, -0x1 ;  /* 0xffffffffff137424 */ /* 0x000fe200078e00ff */
[----:B------:R-:W-:Y:S01]  /*0e30*/  PRMT R8, RZ, 0x7610, R8 ;  /* 0x00007610ff087816 */ /* 0x000fe20000000008 */
[----:B------:R-:W-:Y:S01]  /*0e40*/  IMAD.MOV.U32 R22, RZ, RZ, -0x1 ;  /* 0xffffffffff167424 */ /* 0x000fe200078e00ff */
[----:B------:R-:W-:Y:S01]  /*0e50*/  ISETP.GE.U32.AND.EX P0, PT, R17, UR9, PT, P0 ;  /* 0x0000000911007c0c */ /* 0x000fe2000bf06100 */
[----:B------:R-:W-:-:S12]  /*0e60*/  IMAD.MOV.U32 R2, RZ, RZ, -0x1 ;  /* 0xffffffffff027424 */ /* 0x000fd800078e00ff */
[----:B------:R-:W-:Y:S05]  /*0e70*/  @P0 BRA `(.L_x_12) ;  /* 0x00000004002c0947 */ /* 0x000fea0003800000 */
[----:B------:R-:W1:Y:S01]  /*0e80*/  LDC.64 R26, c[0x0][0x628] ;  /* 0x00018a00ff1a7b82 */ /* 0x000e620000000a00 */
[----:B------:R-:W-:Y:S02]  /*0e90*/  IMAD.MOV.U32 R8, RZ, RZ, R18 ;  /* 0x000000ffff087224 */ /* 0x000fe400078e0012 */
[----:B------:R-:W-:-:S05]  /*0ea0*/  IMAD.MOV.U32 R9, RZ, RZ, R17 ;  /* 0x000000ffff097224 */ /* 0x000fca00078e0011 */
[----:B------:R-:W3:Y:S08]  /*0eb0*/  LDC R2, c[0x0][0x630] ;  /* 0x00018c00ff027b82 */ /* 0x000ef00000000800 */
[----:B------:R-:W4:Y:S01]  /*0ec0*/  LDC.64 R28, c[0x0][0x620] ;  /* 0x00018800ff1c7b82 */ /* 0x000f220000000a00 */
[----:B-1----:R-:W-:-:S04]  /*0ed0*/  ISETP.NE.U32.AND P0, PT, R26, RZ, PT ;  /* 0x000000ff1a00720c */ /* 0x002fc80003f05070 */
[----:B------:R-:W-:-:S13]  /*0ee0*/  ISETP.NE.AND.EX P0, PT, R27, RZ, PT, P0 ;  /* 0x000000ff1b00720c */ /* 0x000fda0003f05300 */
[----:B---34-:R-:W-:Y:S05]  /*0ef0*/  @!P0 BRA `(.L_x_13) ;  /* 0x0000000000288947 */ /* 0x018fea0003800000 */
[----:B0-----:R-:W0:Y:S02]  /*0f00*/  LDC R13, c[0x0][0x634] ;  /* 0x00018d00ff0d7b82 */ /* 0x001e240000000800 */
[----:B0-----:R-:W-:-:S05]  /*0f10*/  IADD3 R13, P0, R18, R13, RZ ;  /* 0x0000000d120d7210 */ /* 0x001fca0007f1e0ff */
[----:B------:R-:W-:-:S04]  /*0f20*/  IMAD.X R15, RZ, RZ, R17, P0 ;  /* 0x000000ffff0f7224 */ /* 0x000fc800000e0611 */
[----:B------:R-:W-:-:S04]  /*0f30*/  IMAD.WIDE.U32 R8, R15, R26, RZ ;  /* 0x0000001a0f087225 */ /* 0x000fc800078e00ff */
[----:B------:R-:W-:-:S04]  /*0f40*/  IMAD.WIDE.U32 R10, P0, R13, R27, R8 ;  /* 0x0000001b0d0a7225 */ /* 0x000fc80007800008 */
[----:B------:R-:W-:-:S04]  /*0f50*/  IMAD.WIDE.U32 R8, R13, R26, RZ ;  /* 0x0000001a0d087225 */ /* 0x000fc800078e00ff */
[----:B------:R-:W-:Y:S01]  /*0f60*/  IMAD.X R13, RZ, RZ, RZ, P0 ;  /* 0x000000ffff0d7224 */ /* 0x000fe200000e06ff */
[----:B------:R-:W-:Y:S01]  /*0f70*/  IADD3 RZ, P0, R9, R10, RZ ;  /* 0x0000000a09ff7210 */ /* 0x000fe20007f1e0ff */
[----:B------:R-:W-:-:S04]  /*0f80*/  IMAD.MOV.U32 R12, RZ, RZ, R11 ;  /* 0x000000ffff0c7224 */ /* 0x000fc800078e000b */
[----:B------:R-:W-:-:S08]  /*0f90*/  IMAD.WIDE.U32.X R8, R15, R27, R12, P0 ;  /* 0x0000001b0f087225 */ /* 0x000fd000000e040c */
.L_x_13:
[----:B------:R-:W1:Y:S01]  /*0fa0*/  LDC.64 R32, c[0x0][0x640] ;  /* 0x00019000ff207b82 */ /* 0x000e620000000a00 */
[-C--:B------:R-:W-:Y:S01]  /*0fb0*/  SHF.R.U64 R30, R8, R2.reuse, R9 ;  /* 0x00000002081e7219 */ /* 0x080fe20000001209 */
[----:B------:R-:W-:Y:S01]  /*0fc0*/  IMAD.MOV.U32 R19, RZ, RZ, R17 ;  /* 0x000000ffff137224 */ /* 0x000fe200078e0011 */
[----:B------:R-:W-:Y:S02]  /*0fd0*/  SHF.R.U32.HI R2, RZ, R2, R9 ;  /* 0x00000002ff027219 */ /* 0x000fe40000011609 */
[----:B------:R-:W-:-:S03]  /*0fe0*/  IADD3 R11, P0, RZ, -R30, RZ ;  /* 0x8000001eff0b7210 */ /* 0x000fc60007f1e0ff */
[----:B------:R-:W3:Y:S02]  /*0ff0*/  LDC R10, c[0x0][0x618] ;  /* 0x00018600ff0a7b82 */ /* 0x000ee40000000800 */
[----:B------:R-:W-:-:S04]  /*1000*/  IMAD.X R9, RZ, RZ, ~R2, P0 ;  /* 0x000000ffff097224 */ /* 0x000fc800000e0e02 */
[-C--:B------:R-:W-:Y:S02]  /*1010*/  IMAD R2, R9, R28.reuse, RZ ;  /* 0x0000001c09027224 */ /* 0x080fe400078e02ff */
[----:B0-----:R-:W0:Y:S01]  /*1020*/  LDC R13, c[0x0][0x608] ;  /* 0x00018200ff0d7b82 */ /* 0x001e220000000800 */
[----:B------:R-:W-:-:S04]  /*1030*/  IMAD.WIDE.U32 R8, R11, R28, R18 ;  /* 0x0000001c0b087225 */ /* 0x000fc800078e0012 */
[----:B------:R-:W-:Y:S02]  /*1040*/  IMAD R11, R11, R29, R2 ;  /* 0x0000001d0b0b7224 */ /* 0x000fe400078e0202 */
[----:B------:R-:W-:Y:S01]  /*1050*/  IMAD.MOV.U32 R2, RZ, RZ, -0x1 ;  /* 0xffffffffff027424 */ /* 0x000fe200078e00ff */
[----:B------:R-:W4:Y:S01]  /*1060*/  LDC R31, c[0x0][0x658] ;  /* 0x00019600ff1f7b82 */ /* 0x000f220000000800 */
[----:B------:R-:W-:Y:S01]  /*1070*/  IMAD.IADD R9, R9, 0x1, R11 ;  /* 0x0000000109097824 */ /* 0x000fe200078e020b */
[----:B-1----:R-:W-:Y:S01]  /*1080*/  ISETP.NE.U32.AND P0, PT, R32, RZ, PT ;  /* 0x000000ff2000720c */ /* 0x002fe20003f05070 */
[----:B------:R-:W-:-:S03]  /*1090*/  IMAD.MOV.U32 R28, RZ, RZ, 0x1 ;  /* 0x00000001ff1c7424 */ /* 0x000fc600078e00ff */
[----:B------:R-:W-:Y:S02]  /*10a0*/  ISETP.NE.AND.EX P0, PT, R33, RZ, PT, P0 ;  /* 0x000000ff2100720c */ /* 0x000fe40003f05300 */
[----:B------:R-:W1:Y:S01]  /*10b0*/  LDC R27, c[0x0][0x600] ;  /* 0x00018000ff1b7b82 */ /* 0x000e620000000800 */
[-CC-:B---3--:R-:W-:Y:S02]  /*10c0*/  SHF.R.U64 R25, R8, R10.reuse, R9.reuse ;  /* 0x0000000a08197219 */ /* 0x188fe40000001209 */
[----:B------:R-:W-:-:S05]  /*10d0*/  SHF.R.U32.HI R8, RZ, R10, R9 ;  /* 0x0000000aff087219 */ /* 0x000fca0000011609 */
[----:B------:R-:W3:Y:S01]  /*10e0*/  LDC R22, c[0x0][0x648] ;  /* 0x00019200ff167b82 */ /* 0x000ee20000000800 */
[-CC-:B0-----:R-:W-:Y:S02]  /*10f0*/  SHF.R.U64 R34, R25, R13.reuse, R8.reuse ;  /* 0x0000000d19227219 */ /* 0x181fe40000001208 */
[----:B------:R-:W-:-:S05]  /*1100*/  SHF.R.U32.HI R8, RZ, R13, R8 ;  /* 0x0000000dff087219 */ /* 0x000fca0000011608 */
[----:B------:R-:W0:Y:S01]  /*1110*/  LDC R26, c[0x0][0x638] ;  /* 0x00018e00ff1a7b82 */ /* 0x000e220000000800 */
[-CC-:B----4-:R-:W-:Y:S02]  /*1120*/  SHF.R.U64 R36, R34, R31.reuse, R8.reuse ;  /* 0x0000001f22247219 */ /* 0x190fe40000001208 */
[-C--:B------:R-:W-:Y:S02]  /*1130*/  SHF.L.U32 R2, R2, R31.reuse, RZ ;  /* 0x0000001f02027219 */ /* 0x080fe400000006ff */
[----:B------:R-:W-:Y:S01]  /*1140*/  SHF.R.U32.HI R9, RZ, R31, R8 ;  /* 0x0000001fff097219 */ /* 0x000fe20000011608 */
[----:B------:R-:W-:Y:S01]  /*1150*/  IMAD.MOV.U32 R8, RZ, RZ, R36 ;  /* 0x000000ffff087224 */ /* 0x000fe200078e0024 */
[----:B------:R-:W-:Y:S01]  /*1160*/  LOP3.LUT R15, RZ, R2, RZ, 0x33, !PT ;  /* 0x00000002ff0f7212 */ /* 0x000fe200078e33ff */
[----:B------:R-:W4:Y:S01]  /*1170*/  LDC R29, c[0x0][0x610] ;  /* 0x00018400ff1d7b82 */ /* 0x000f220000000800 */
[----:B------:R-:W-:Y:S05]  /*1180*/  @!P0 BRA `(.L_x_14) ;  /* 0x0000000000288947 */ /* 0x000fea0003800000 */
[----:B------:R-:W2:Y:S02]  /*1190*/  LDC R13, c[0x0][0x64c] ;  /* 0x00019300ff0d7b82 */ /* 0x000ea40000000800 */
[----:B--2---:R-:W-:-:S05]  /*11a0*/  IADD3 R13, P0, R36, R13, RZ ;  /* 0x0000000d240d7210 */ /* 0x004fca0007f1e0ff */
        /* <DEDUP_REMOVED lines=8> */
.L_x_14:
[----:B---3--:R-:W-:Y:S01]  /*1230*/  SHF.R.U64 R7, R8, R22, R9 ;  /* 0x0000001608077219 */ /* 0x008fe20000001209 */
[----:B-1----:R-:W-:Y:S01]  /*1240*/  VIADD R8, R27, 0xffffffff ;  /* 0xffffffff1b087836 */ /* 0x002fe20000000000 */
[----:B------:R-:W-:Y:S01]  /*1250*/  SHF.L.U32 R2, R28, R31, RZ ;  /* 0x0000001f1c027219 */ /* 0x000fe200000006ff */
[----:B------:R-:W-:Y:S01]  /*1260*/  @P1 IMAD R20, R21, R24, R6 ;  /* 0x0000001815141224 */ /* 0x000fe200078e0206 */
[----:B------:R-:W-:Y:S01]  /*1270*/  LOP3.LUT R15, R34, R15, RZ, 0xc0, !PT ;  /* 0x0000000f220f7212 */ /* 0x000fe200078ec0ff */
[----:B------:R-:W-:Y:S01]  /*1280*/  IMAD.MOV R9, RZ, RZ, -R7 ;  /* 0x000000ffff097224 */ /* 0x000fe200078e0a07 */
[----:B------:R-:W-:Y:S01]  /*1290*/  LOP3.LUT R8, R25, R8, RZ, 0xc0, !PT ;  /* 0x0000000819087212 */ /* 0x000fe200078ec0ff */
[----:B------:R-:W-:Y:S02]  /*12a0*/  IMAD.MOV.U32 R6, RZ, RZ, 0x1 ;  /* 0x00000001ff067424 */ /* 0x000fe400078e00ff */
[----:B------:R-:W-:Y:S02]  /*12b0*/  IMAD R15, R2, R7, R15 ;  /* 0x00000007020f7224 */ /* 0x000fe400078e020f */
[----:B0-----:R-:W-:-:S02]  /*12c0*/  IMAD R2, R9, R26, R36 ;  /* 0x0000001a09027224 */ /* 0x001fc400078e0224 */
[----:B----4-:R-:W-:Y:S02]  /*12d0*/  IMAD R19, R15, R29, R20 ;  /* 0x0000001d0f137224 */ /* 0x010fe400078e0214 */
[--C-:B------:R-:W-:Y:S01]  /*12e0*/  IMAD R2, R2, R27, R8.reuse ;  /* 0x0000001b02027224 */ /* 0x100fe200078e0208 */
[----:B------:R-:W-:-:S04]  /*12f0*/  PRMT R8, R6, 0x7610, R8 ;  /* 0x0000761006087816 */ /* 0x000fc80000000008 */
[----:B------:R-:W-:Y:S02]  /*1300*/  SEL R22, R2, R19, !P1 ;  /* 0x0000001302167207 */ /* 0x000fe40004800000 */
[----:B------:R-:W-:Y:S01]  /*1310*/  SEL R19, R19, R2, !P1 ;  /* 0x0000000213137207 */ /* 0x000fe20004800000 */
[----:B------:R-:W-:-:S07]  /*1320*/  IMAD.MOV.U32 R2, RZ, RZ, R30 ;  /* 0x000000ffff027224 */ /* 0x000fce00078e001e */
.L_x_12:
[----:B------:R-:W-:Y:S05]  /*1330*/  @!P3 BRA `(.L_x_15) ;  /* 0x00000000000cb947 */ /* 0x000fea0003800000 */
[----:B------:R-:W-:Y:S01]  /*1340*/  UCGABAR_WAIT ;  /* 0x0000000000007dc7 */ /* 0x000fe20008000000 */
[----:B------:R-:W-:Y:S01]  /*1350*/  CCTL.IVALL ;  /* 0x00000000ff00798f */ /* 0x000fe20002000000 */
[----:B------:R-:W-:Y:S05]  /*1360*/  BRA `(.L_x_16) ;  /* 0x0000000000047947 */ /* 0x000fea0003800000 */
.L_x_15:
[----:B------:R-:W-:Y:S06]  /*1370*/  BAR.SYNC.DEFER_BLOCKING 0x0 ;  /* 0x0000000000007b1d */ /* 0x000fec0000010000 */
.L_x_16:
[----:B------:R-:W-:Y:S05]  /*1380*/  @!P2 BRA `(.L_x_17) ;  /* 0x000000780024a947 */ /* 0x000fea0003800000 */
[----:B------:R-:W-:-:S13]  /*1390*/  ISETP.GT.U32.AND P0, PT, R35, 0x1, PT ;  /* 0x000000012300780c */ /* 0x000fda0003f04070 */
[----:B------:R-:W-:Y:S05]  /*13a0*/  @P0 EXIT ;  /* 0x000000000000094d */ /* 0x000fea0003800000 */
.L_x_18:
[----:B------:R-:W-:-:S08]  /*13b0*/  NOP ;  /* 0x0000000000007918 */ /* 0x000fd00000000000 */
[----:B------:R-:W1:Y:S02]  /*13c0*/  USETMAXREG.TRY_ALLOC.CTAPOOL UP0, 0xe8 ;  /* 0x000000e8000079c8 */ /* 0x000e640008000600 */
[----:B-1----:R-:W-:-:S13]  /*13d0*/  PLOP3.LUT P0, PT, PT, PT, UP0, 0x80, 0x0 ;  /* 0x000000000000781c */ /* 0x002fda0003f0f008 */
[----:B------:R-:W-:Y:S05]  /*13e0*/  @!P0 BRA `(.L_x_18) ;  /* 0xfffffffc00f08947 */ /* 0x000fea000383ffff */
[----:B------:R-:W-:-:S13]  /*13f0*/  LOP3.LUT P0, RZ, R8, 0xff, RZ, 0xc0, !PT ;  /* 0x000000ff08ff7812 */ /* 0x000fda000780c0ff */
[----:B------:R-:W-:Y:S05]  /*1400*/  @!P0 EXIT ;  /* 0x000000000000894d */ /* 0x000fea0003800000 */
[----:B------:R-:W1:Y:S01]  /*1410*/  S2UR UR4, SR_CgaCtaId ;  /* 0x00000000000479c3 */ /* 0x000e620000008800 */
[----:B--2---:R-:W-:Y:S01]  /*1420*/  VIADD R14, R14, 0xffffffff ;  /* 0xffffffff0e0e7836 */ /* 0x004fe20000000000 */
[CC--:B------:R-:W-:Y:S01]  /*1430*/  LEA.HI R4, R0.reuse, R3.reuse, RZ, 0x2 ;  /* 0x0000000300047211 */ /* 0x0c0fe200078f10ff */
[----:B------:R-:W-:Y:S01]  /*1440*/  UMOV UR41, 0x400 ;  /* 0x0000040000297882 */ /* 0x000fe20000000000 */
[----:B------:R-:W-:Y:S01]  /*1450*/  LEA.HI R0, R0, R3, RZ, 0x5 ;  /* 0x0000000300007211 */ /* 0x000fe200078f28ff */
[----:B------:R-:W-:Y:S01]  /*1460*/  UISETP.LT.AND UP0, UPT, UR40, 0x1, UPT ;  /* 0x000000012800788c */ /* 0x000fe2000bf01270 */
[----:B------:R-:W-:Y:S01]  /*1470*/  R2UR UR42, R14 ;  /* 0x000000000e2a72ca */ /* 0x000fe200000e0000 */
[----:B------:R-:W-:Y:S01]  /*1480*/  ULDC UR5, c[0x0][0x284] ;  /* 0x0000a10000057ab9 */ /* 0x000fe20000000800 */
[--C-:B------:R-:W-:Y:S01]  /*1490*/  SHF.R.S32.HI R156, RZ, 0x2, R4.reuse ;  /* 0x00000002ff9c7819 */ /* 0x100fe20000011404 */
[----:B------:R-:W-:Y:S01]  /*14a0*/  USEL UR43, UR40, 0x1, UP0 ;  /* 0x00000001282b7887 */ /* 0x000fe20008000000 */
[----:B------:R-:W-:Y:S01]  /*14b0*/  SHF.R.S32.HI R5, RZ, 0x1f, R4 ;  /* 0x0000001fff057819 */ /* 0x000fe20000011404 */
[----:B------:R-:W-:Y:S01]  /*14c0*/  USHF.L.U32 UR44, UR40, 0x1, URZ ;  /* 0x00000001282c7899 */ /* 0x000fe2000800063f */
[----:B------:R-:W-:Y:S01]  /*14d0*/  LOP3.LUT R158, R4, 0xfffffffc, RZ, 0xc0, !PT ;  /* 0xfffffffc049e7812 */ /* 0x000fe200078ec0ff */
[----:B------:R-:W-:Y:S01]  /*14e0*/  UIADD3 UR43, -UR43, UR40, URZ ;  /* 0x000000282b2b7290 */ /* 0x000fe2000fffe13f */
[----:B------:R-:W-:-:S02]  /*14f0*/  LEA.HI R5, R5, R156, RZ, 0x3 ;  /* 0x0000009c05057211 */ /* 0x000fc400078f18ff */
[----:B------:R-:W-:Y:S01]  /*1500*/  ISETP.NE.AND P0, PT, R14, RZ, PT ;  /* 0x000000ff0e00720c */ /* 0x000fe20003f05270 */
[----:B------:R-:W-:Y:S01]  /*1510*/  IMAD.IADD R158, R3, 0x1, -R158 ;  /* 0x00000001039e7824 */ /* 0x000fe200078e0a9e */
[----:B------:R-:W-:Y:S01]  /*1520*/  LOP3.LUT R5, R5, 0xfffffff8, RZ, 0xc0, !PT ;  /* 0xfffffff805057812 */ /* 0x000fe200078ec0ff */
[----:B------:R-:W-:Y:S01]  /*1530*/  USHF.L.U32 UR42, UR42, 0x3, URZ ;  /* 0x000000032a2a7899 */ /* 0x000fe2000800063f */
[----:B------:R-:W-:-:S03]  /*1540*/  SEL R165, RZ, 0x1, P0 ;  /* 0x00000001ffa57807 */ /* 0x000fc60000000000 */
[----:B------:R-:W-:Y:S01]  /*1550*/  IMAD.IADD R156, R156, 0x1, -R5 ;  /* 0x000000019c9c7824 */ /* 0x000fe200078e0a05 */
[----:B-1----:R-:W-:Y:S01]  /*1560*/  ULEA UR41, UR4, UR41, 0x18 ;  /* 0x0000002904297291 */ /* 0x002fe2000f8ec03f */
[----:B------:R-:W-:Y:S01]  /*1570*/  SHF.R.S32.HI R5, RZ, 0x5, R0 ;  /* 0x00000005ff057819 */ /* 0x000fe20000011400 */
[----:B------:R-:W-:Y:S02]  /*1580*/  IMAD.U32 R160, RZ, RZ, UR42 ;  /* 0x0000002affa07e24 */ /* 0x000fe4000f8e00ff */
[----:B------:R-:W-:Y:S01]  /*1590*/  UIADD3 UR45, UR41, 0x60, URZ ;  /* 0x00000060292d7890 */ /* 0x000fe2000fffe03f */
[--C-:B------:R-:W-:Y:S01]  /*15a0*/  SHF.R.S32.HI R157, RZ, 0x1f, R156.reuse ;  /* 0x0000001fff9d7819 */ /* 0x100fe2000001149c */
[C-C-:B------:R-:W-:Y:S01]  /*15b0*/  IMAD R163, R5.reuse, -0x10, -R156.reuse ;  /* 0xfffffff005a37824 */ /* 0x140fe200078e0a9c */
[C---:B------:R-:W-:Y:S02]  /*15c0*/  LOP3.LUT R162, R160.reuse, 0x8, RZ, 0xc0, !PT ;  /* 0x00000008a0a27812 */ /* 0x040fe400078ec0ff */
[----:B------:R-:W-:Y:S01]  /*15d0*/  LOP3.LUT R160, R160, 0x8, RZ, 0xc, !PT ;  /* 0x00000008a0a07812 */ /* 0x000fe200078e0cff */
[----:B------:R-:W-:Y:S01]  /*15e0*/  IMAD.U32 R161, RZ, RZ, UR45 ;  /* 0x0000002dffa17e24 */ /* 0x000fe2000f8e00ff */
[----:B------:R-:W-:Y:S01]  /*15f0*/  LOP3.LUT R162, R162, 0x18, RZ, 0x3c, !PT ;  /* 0x00000018a2a27812 */ /* 0x000fe200078e3cff */
[----:B------:R-:W-:-:S04]  /*1600*/  IMAD.WIDE R156, R5, 0x10, R156 ;  /* 0x00000010059c7825 */ /* 0x000fc800078e029c */
[----:B------:R-:W-:Y:S02]  /*1610*/  VIADD R159, R161, UR42 ;  /* 0x0000002aa19f7c36 */ /* 0x000fe40008000000 */
[----:B------:R-:W-:-:S07]  /*1620*/  VIADD R163, R163, UR5 ;  /* 0x00000005a3a37c36 */ /* 0x000fce0008000000 */
.L_x_298:
[----:B------:R-:W-:Y:S01]  /*1630*/  SHF.L.U32 R0, R165, 0x1f, RZ ;  /* 0x0000001fa5007819 */ /* 0x000fe200000006ff */
[----:B------:R-:W-:Y:S02]  /*1640*/  ULDC UR4, c[0x0][0x28c] ;  /* 0x0000a30000047ab9 */ /* 0x000fe40000000800 */
[----:B------:R-:W-:Y:S01]  /*1650*/  ISETP.LT.AND P1, PT, RZ, UR4, PT ;  /* 0x00000004ff007c0c */ /* 0x000fe2000bf21270 */
[----:B------:R-:W1:Y:S02]  /*1660*/  SYNCS.PHASECHK.TRANS64.TRYWAIT P0, [R161+UR42], R0 ;  /* 0x00000000a10075a7 */ /* 0x000e64000800016a */
[----:B-1-34-:R-:W-:Y:S10]  /*1670*/  @!P0 BRA `(.L_x_19) ;  /* 0x0000008400a48947 */ /* 0x01aff40003800000 */
.L_x_321:
[----:B------:R-:W-:Y:S05]  /*1680*/  @P1 BRA `(.L_x_20) ;  /* 0x0000000000401947 */ /* 0x000fea0003800000 */
[----:B-1----:R-:W-:Y:S01]  /*1690*/  MOV R0, 0x0 ;  /* 0x0000000000007802 */ /* 0x002fe20000000f00 */
[----:B------:R-:W-:Y:S01]  /*16a0*/  ULDC.64 UR4, c[0x4][0x68] ;  /* 0x01001a0000047ab9 */ /* 0x000fe20000000a00 */
[----:B------:R-:W-:Y:S01]  /*16b0*/  ULDC.64 UR6, c[0x4][0x8] ;  /* 0x0100020000067ab9 */ /* 0x000fe20000000a00 */
[----:B------:R-:W-:Y:S01]  /*16c0*/  IMAD.U32 R4, RZ, RZ, UR4 ;  /* 0x00000004ff047e24 */ /* 0x000fe2000f8e00ff */
[----:B------:R1:W2:Y:S01]  /*16d0*/  LDC.64 R14, c[0x4][R0] ;  /* 0x01000000000e7b82 */ /* 0x0002a20000000a00 */
[----:B------:R-:W-:Y:S01]  /*16e0*/  IMAD.U32 R5, RZ, RZ, UR5 ;  /* 0x00000005ff057e24 */ /* 0x000fe2000f8e00ff */
[----:B------:R-:W-:Y:S01]  /*16f0*/  ULDC.64 UR4, c[0x4][0x70] ;  /* 0x01001c0000047ab9 */ /* 0x000fe20000000a00 */
[----:B------:R-:W-:Y:S02]  /*1700*/  IMAD.U32 R10, RZ, RZ, UR6 ;  /* 0x00000006ff0a7e24 */ /* 0x000fe4000f8e00ff */
[----:B------:R-:W-:Y:S02]  /*1710*/  IMAD.U32 R6, RZ, RZ, UR4 ;  /* 0x00000004ff067e24 */ /* 0x000fe4000f8e00ff */
[----:B------:R-:W-:-:S02]  /*1720*/  IMAD.U32 R7, RZ, RZ, UR5 ;  /* 0x00000005ff077e24 */ /* 0x000fc4000f8e00ff */
[----:B------:R-:W-:Y:S02]  /*1730*/  IMAD.U32 R11, RZ, RZ, UR7 ;  /* 0x00000007ff0b7e24 */ /* 0x000fe4000f8e00ff */
[----:B------:R-:W-:Y:S02]  /*1740*/  IMAD.MOV.U32 R8, RZ, RZ, 0x1e1 ;  /* 0x000001e1ff087424 */ /* 0x000fe400078e00ff */
[----:B0-----:R-:W-:Y:S02]  /*1750*/  IMAD.MOV.U32 R12, RZ, RZ, 0x1 ;  /* 0x00000001ff0c7424 */ /* 0x001fe400078e00ff */
[----:B-1----:R-:W-:-:S07]  /*1760*/  IMAD.MOV.U32 R13, RZ, RZ, RZ ;  /* 0x000000ffff0d7224 */ /* 0x002fce00078e00ff */
[----:B------:R-:W-:-:S07]  /*1770*/  LEPC R20, `(.L_x_20) ;  /* 0x000000001014794e */ /* 0x000fce0000000000 */
[----:B--2--5:R-:W-:Y:S05]  /*1780*/  CALL.ABS.NOINC R14 ;  /* 0x000000000e007343 */ /* 0x024fea0003c00000 */
.L_x_20:
[----:B-1----:R-:W-:-:S04]  /*1790*/  LOP3.LUT R0, R16, 0x1, RZ, 0xfc, !PT ;  /* 0x0000000110007812 */ /* 0x002fc800078efcff */
[----:B------:R-:W-:-:S13]  /*17a0*/  ISETP.NE.AND P0, PT, R0, 0x3, PT ;  /* 0x000000030000780c */ /* 0x000fda0003f05270 */
[----:B------:R-:W-:Y:S05]  /*17b0*/  @!P0 BRA `(.L_x_21) ;  /* 0x0000000000048947 */ /* 0x000fea0003800000 */
[----:B------:R-:W-:Y:S01]  /*17c0*/  BPT.TRAP 0x1 ;  /* 0x000000040000795c */ /* 0x000fe20000300000 */
.L_x_21:
[----:B------:R-:W-:Y:S02]  /*17d0*/  IMAD.U32 R3, RZ, RZ, UR38 ;  /* 0x00000026ff037e24 */ /* 0x000fe4000f8e00ff */
[----:B------:R-:W-:-:S03]  /*17e0*/  IMAD.U32 R0, RZ, RZ, UR39 ;  /* 0x00000027ff007e24 */ /* 0x000fc6000f8e00ff */
[----:B------:R-:W-:Y:S02]  /*17f0*/  LEA R3, R3, UR41, 0x3 ;  /* 0x0000002903037c11 */ /* 0x000fe4000f8e18ff */
[----:B------:R-:W-:-:S04]  /*1800*/  SHF.L.U32 R0, R0, 0x1f, RZ ;  /* 0x0000001f00007819 */ /* 0x000fc800000006ff */
[----:B------:R1:W2:Y:S01]  /*1810*/  SYNCS.PHASECHK.TRANS64.TRYWAIT P1, [R3+URZ], R0 ;  /* 0x00000000030075a7 */ /* 0x0002a2000802017f */
[----:B------:R-:W-:Y:S05]  /*1820*/  @!P0 BRA `(.L_x_22) ;  /* 0x0000000000048947 */ /* 0x000fea0003800000 */
[----:B------:R-:W-:Y:S01]  /*1830*/  BPT.TRAP 0x1 ;  /* 0x000000040000795c */ /* 0x000fe20000300000 */
.L_x_22:
[----:B------:R-:W-:-:S05]  /*1840*/  IMAD.U32 R4, RZ, RZ, UR43 ;  /* 0x0000002bff047e24 */ /* 0x000fca000f8e00ff */
[----:B------:R-:W-:Y:S01]  /*1850*/  ISETP.GE.AND P2, PT, R4, 0x1, PT ;  /* 0x000000010400780c */ /* 0x000fe20003f46270 */
[----:B--2---:R-:W-:-:S12]  /*1860*/  @P1 BRA `(.L_x_23) ;  /* 0x0000000000081947 */ /* 0x004fd80003800000 */
[----:B------:R-:W2:Y:S02]  /*1870*/  SYNCS.PHASECHK.TRANS64.TRYWAIT P1, [R3+URZ], R0 ;  /* 0x00000000030075a7 */ /* 0x000ea4000802017f */
[----:B--2---:R-:W-:Y:S05]  /*1880*/  @!P1 BRA `(.L_x_24) ;  /* 0x0000008400349947 */ /* 0x004fea0003800000 */
.L_x_23:
[----:B------:R-:W-:Y:S05]  /*1890*/  WARPSYNC.ALL ;  /* 0x0000000000007948 */ /* 0x000fea0003800000 */
[----:B------:R-:W-:Y:S01]  /*18a0*/  UIADD3 UR4, UR41, 0x180, URZ ;  /* 0x0000018029047890 */ /* 0x000fe2000fffe03f */
[----:B------:R-:W-:Y:S01]  /*18b0*/  WARPGROUP.ARRIVE ;  /* 0x00000000000079c5 */ /* 0x000fe20000000000 */
[----:B------:R-:W-:Y:S02]  /*18c0*/  UIADD3 UR5, UR41, 0xa180, URZ ;  /* 0x0000a18029057890 */ /* 0x000fe4000fffe03f */
[----:B------:R-:W-:Y:S02]  /*18d0*/  USHF.R.U32.HI UR4, URZ, 0x4, UR4 ;  /* 0x000000043f047899 */ /* 0x000fe40008011604 */
[----:B------:R-:W-:-:S02]  /*18e0*/  USHF.R.U32.HI UR5, URZ, 0x4, UR5 ;  /* 0x000000043f057899 */ /* 0x000fc40008011605 */
[----:B------:R-:W-:Y:S02]  /*18f0*/  ULOP3.LUT UR4, UR4, 0x3fff, URZ, 0xc0, !UPT ;  /* 0x00003fff04047892 */ /* 0x000fe4000f8ec03f */
[----:B------:R-:W-:Y:S02]  /*1900*/  ULOP3.LUT UR5, UR5, 0x3fff, URZ, 0xc0, !UPT ;  /* 0x00003fff05057892 */ /* 0x000fe4000f8ec03f */
[----:B------:R-:W-:Y:S02]  /*1910*/  ULOP3.LUT UR8, UR4, 0x10000, URZ, 0xfc, !UPT ;  /* 0x0001000004087892 */ /* 0x000fe4000f8efc3f */
[----:B------:R-:W-:Y:S02]  /*1920*/  ULOP3.LUT UR9, UR5, 0x10000, URZ, 0xfc, !UPT ;  /* 0x0001000005097892 */ /* 0x000fe4000f8efc3f */
[----:B------:R-:W-:Y:S02]  /*1930*/  ULEA UR10, UR38, UR8, 0x9 ;  /* 0x00000008260a7291 */ /* 0x000fe4000f8e483f */
[----:B------:R-:W-:Y:S01]  /*1940*/  ULEA UR11, UR38, UR9, 0xb ;  /* 0x00000009260b7291 */ /* 0x000fe2000f8e583f */
[----:B------:R-:W-:Y:S01]  /*1950*/  UMOV UR5, 0x40000040 ;  /* 0x4000004000057882 */ /* 0x000fe20000000000 */
[----:B------:R-:W-:-:S03]  /*1960*/  UMOV UR7, 0x40000040 ;  /* 0x4000004000077882 */ /* 0x000fc60000000000 */
[----:B------:R-:W-:Y:S02]  /*1970*/  UMOV UR4, UR10 ;  /* 0x0000000a00047c82 */ /* 0x000fe40008000000 */
[----:B------:R-:W-:Y:S02]  /*1980*/  UMOV UR6, UR11 ;  /* 0x0000000b00067c82 */ /* 0x000fe40008000000 */
[----:B------:R-:W-:Y:S01]  /*1990*/  IGMMA.64x256x32.S8.S8 R24, gdesc[UR4], RZ, !UPT, gsb0 ;  /* 0x06600000041879f1 */ /* 0x000fe2000c0410ff */
[----:B------:R-:W-:Y:S02]  /*19a0*/  UIADD3 UR4, UR10, 0x2, URZ ;  /* 0x000000020a047890 */ /* 0x000fe4000fffe03f */
[----:B------:R-:W-:Y:S01]  /*19b0*/  UIADD3 UR6, UR11, 0x2, URZ ;  /* 0x000000020b067890 */ /* 0x000fe2000fffe03f */
[----:B------:R-:W-:Y:S01]  /*19c0*/  UMOV UR5, 0x40000040 ;  /* 0x4000004000057882 */ /* 0x000fe20000000000 */
[----:B------:R-:W-:Y:S01]  /*19d0*/  UMOV UR7, 0x40000040 ;  /* 0x4000004000077882 */ /* 0x000fe20000000000 */
[----:B------:R-:W-:-:S02]  /*19e0*/  WARPGROUP.DEPBAR.LE gsb0, 0x0 ;  /* 0x00008000000079c5 */ /* 0x000fc40000010000 */
[----:B------:R-:W-:-:S06]  /*19f0*/  WARPGROUP.ARRIVE ;  /* 0x00000000000079c5 */ /* 0x000fcc0000000000 */
[----:B------:R-:W-:Y:S01]  /*1a00*/  IGMMA.64x256x32.S8.S8 R24, gdesc[UR4], R24, gsb0 ;  /* 0x06600000041879f1 */ /* 0x000fe20008041018 */
[----:B------:R-:W-:Y:S02]  /*1a10*/  UIADD3 UR4, UR10, 0x4, URZ ;  /* 0x000000040a047890 */ /* 0x000fe4000fffe03f */
[----:B------:R-:W-:Y:S01]  /*1a20*/  UIADD3 UR6, UR11, 0x4, URZ ;  /* 0x000000040b067890 */ /* 0x000fe2000fffe03f */
[----:B------:R-:W-:Y:S01]  /*1a30*/  UMOV UR5, 0x40000040 ;  /* 0x4000004000057882 */ /* 0x000fe20000000000 */
[----:B------:R-:W-:Y:S01]  /*1a40*/  UMOV UR7, 0x40000040 ;  /* 0x4000004000077882 */ /* 0x000fe20000000000 */
[----:B------:R-:W-:Y:S02]  /*1a50*/  WARPGROUP.DEPBAR.LE gsb0, 0x0 ;  /* 0x00008000000079c5 */ /* 0x000fe40000010000 */
        /* <DEDUP_REMOVED lines=8> */
[----:B------:R-:W-:Y:S03]  /*1ae0*/  IGMMA.64x256x32.S8.S8 R24, gdesc[UR4], R24, gsb0 ;  /* 0x06600000041879f1 */ /* 0x000fe60008041018 */
[----:B------:R-:W-:Y:S02]  /*1af0*/  WARPGROUP.DEPBAR.LE gsb0, 0x0 ;  /* 0x00008000000079c5 */ /* 0x000fe40000010000 */
[----:B------:R-:W-:Y:S05]  /*1b00*/  @!P2 BRA `(.L_x_25) ;  /* 0x000000040014a947 */ /* 0x000fea0003800000 */
[----:B------:R-:W-:Y:S01]  /*1b10*/  UIADD3 UR4, UR38, 0x1, URZ ;  /* 0x0000000126047890 */ /* 0x000fe2000fffe03f */
[----:B-12---:R-:W-:Y:S02]  /*1b20*/  IMAD.U32 R0, RZ, RZ, UR43 ;  /* 0x0000002bff007e24 */ /* 0x006fe4000f8e00ff */
[----:B------:R-:W-:Y:S01]  /*1b30*/  IMAD.U32 R3, RZ, RZ, UR38 ;  /* 0x00000026ff037e24 */ /* 0x000fe2000f8e00ff */
[----:B------:R-:W-:-:S04]  /*1b40*/  UISETP.NE.AND UP0, UPT, UR4, 0x5, UPT ;  /* 0x000000050400788c */ /* 0x000fc8000bf05270 */
[----:B------:R-:W-:Y:S02]  /*1b50*/  USEL UR5, URZ, 0x1, UP0 ;  /* 0x000000013f057887 */ /* 0x000fe40008000000 */
[----:B------:R-:W-:Y:S02]  /*1b60*/  USEL UR10, UR4, URZ, UP0 ;  /* 0x0000003f040a7287 */ /* 0x000fe40008000000 */
[----:B------:R-:W-:-:S06]  /*1b70*/  ULOP3.LUT UR5, UR39, UR5, URZ, 0x3c, !UPT ;  /* 0x0000000527057292 */ /* 0x000fcc000f8e3c3f */
[----:B------:R-:W-:-:S07]  /*1b80*/  IMAD.U32 R6, RZ, RZ, UR5 ;  /* 0x00000005ff067e24 */ /* 0x000fce000f8e00ff */
.L_x_32:
[----:B------:R-:W-:Y:S05]  /*1b90*/  @!P0 BRA `(.L_x_26) ;  /* 0x0000000000048947 */ /* 0x000fea0003800000 */
[----:B------:R-:W-:Y:S01]  /*1ba0*/  BPT.TRAP 0x1 ;  /* 0x000000040000795c */ /* 0x000fe20000300000 */
.L_x_26:
[----:B------:R-:W-:Y:S01]  /*1bb0*/  ULEA UR4, UR10, UR41, 0x3 ;  /* 0x000000290a047291 */ /* 0x000fe2000f8e183f */
[----:B------:R-:W-:-:S08]  /*1bc0*/  SHF.L.U32 R4, R6, 0x1f, RZ ;  /* 0x0000001f06047819 */ /* 0x000fd000000006ff */
[----:B------:R1:W2:Y:S01]  /*1bd0*/  SYNCS.PHASECHK.TRANS64.TRYWAIT P1, [UR4], R4 ;  /* 0x00000004ff0075a7 */ /* 0x0002a20008020144 */
[----:B------:R-:W-:Y:S05]  /*1be0*/  @!P0 BRA `(.L_x_27) ;  /* 0x0000000000048947 */ /* 0x000fea0003800000 */
[----:B------:R-:W-:Y:S01]  /*1bf0*/  BPT.TRAP 0x1 ;  /* 0x000000040000795c */ /* 0x000fe20000300000 */
.L_x_27:
[----:B--2---:R-:W-:Y:S05]  /*1c00*/  @P1 BRA `(.L_x_28) ;  /* 0x0000000000081947 */ /* 0x004fea0003800000 */
[----:B------:R-:W2:Y:S02]  /*1c10*/  SYNCS.PHASECHK.TRANS64.TRYWAIT P1, [UR4], R4 ;  /* 0x00000004ff0075a7 */ /* 0x000ea40008020144 */
[----:B--2---:R-:W-:Y:S05]  /*1c20*/  @!P1 BRA `(.L_x_29) ;  /* 0x0000008000609947 */ /* 0x004fea0003800000 */
.L_x_28:
[----:B------:R-:W-:Y:S01]  /*1c30*/  ULEA UR11, UR10, UR8, 0x9 ;  /* 0x000000080a0b7291 */ /* 0x000fe2000f8e483f */
[----:B------:R-:W-:Y:S01]  /*1c40*/  WARPGROUP.ARRIVE ;  /* 0x00000000000079c5 */ /* 0x000fe20000000000 */
[----:B------:R-:W-:Y:S01]  /*1c50*/  ULEA UR12, UR10, UR9, 0xb ;  /* 0x000000090a0c7291 */ /* 0x000fe2000f8e583f */
[----:B------:R-:W-:Y:S01]  /*1c60*/  UMOV UR5, 0x40000040 ;  /* 0x4000004000057882 */ /* 0x000fe20000000000 */
[----:B------:R-:W-:-:S03]  /*1c70*/  UMOV UR7, 0x40000040 ;  /* 0x4000004000077882 */ /* 0x000fc60000000000 */
[----:B------:R-:W-:Y:S02]  /*1c80*/  UMOV UR4, UR11 ;  /* 0x0000000b00047c82 */ /* 0x000fe40008000000 */
[----:B------:R-:W-:Y:S02]  /*1c90*/  UMOV UR6, UR12 ;  /* 0x0000000c00067c82 */ /* 0x000fe40008000000 */
[----:B------:R-:W-:Y:S01]  /*1ca0*/  IGMMA.64x256x32.S8.S8 R24, gdesc[UR4], R24, gsb0 ;  /* 0x06600000041879f1 */ /* 0x000fe20008041018 */
        /* <DEDUP_REMOVED lines=23> */
[----:B------:R-:W-:Y:S01]  /*1e20*/  BPT.TRAP 0x1 ;  /* 0x000000040000795c */ /* 0x000fe20000300000 */
.L_x_30:
[----:B------:R-:W-:-:S13]  /*1e30*/  ISETP.NE.AND P1, PT, R155, RZ, PT ;  /* 0x000000ff9b00720c */ /* 0x000fda0003f25270 */
[----:B-12---:R-:W-:-:S05]  /*1e40*/  @P1 LEA R4, R3, UR41, 0x3 ;  /* 0x0000002903041c11 */ /* 0x006fca000f8e18ff */
[----:B------:R-:W-:-:S05]  /*1e50*/  @P1 VIADD R5, R4, 0x28 ;  /* 0x0000002804051836 */ /* 0x000fca0000000000 */
[----:B------:R-:W-:-:S04]  /*1e60*/  @P1 PRMT R5, R154, 0x654, R5 ;  /* 0x000006549a051816 */ /* 0x000fc80000000005 */
[----:B------:R1:W-:Y:S01]  /*1e70*/  @P1 SYNCS.ARRIVE.TRANS64.RED.A1T0 RZ, [R5+URZ], RZ ;  /* 0x000000ff05ff19a7 */ /* 0x0003e2000810043f */
[----:B------:R-:W-:-:S13]  /*1e80*/  ISETP.GT.U32.AND P1, PT, R16, 0x1, PT ;  /* 0x000000011000780c */ /* 0x000fda0003f24070 */
[----:B-1----:R-:W-:Y:S05]  /*1e90*/  @P1 BRA `(.L_x_31) ;  /* 0x0000000000041947 */ /* 0x002fea0003800000 */
[----:B------:R-:W-:Y:S01]  /*1ea0*/  BPT.TRAP 0x1 ;  /* 0x000000040000795c */ /* 0x000fe20000300000 */
.L_x_31:
[----:B------:R-:W-:Y:S01]  /*1eb0*/  UIADD3 UR10, UR10, 0x1, URZ ;  /* 0x000000010a0a7890 */ /* 0x000fe2000fffe03f */
[C---:B------:R-:W-:Y:S01]  /*1ec0*/  ISETP.GT.AND P2, PT, R0.reuse, 0x1, PT ;  /* 0x000000010000780c */ /* 0x040fe20003f44270 */
[----:B------:R-:W-:Y:S02]  /*1ed0*/  VIADD R3, R3, 0x1 ;  /* 0x0000000103037836 */ /* 0x000fe40000000000 */
[----:B------:R-:W-:Y:S01]  /*1ee0*/  UISETP.NE.AND UP0, UPT, UR10, 0x5, UPT ;  /* 0x000000050a00788c */ /* 0x000fe2000bf05270 */
[----:B------:R-:W-:Y:S02]  /*1ef0*/  VIADD R0, R0, 0xffffffff ;  /* 0xffffffff00007836 */ /* 0x000fe40000000000 */
[C---:B------:R-:W-:Y:S01]  /*1f00*/  ISETP.NE.AND P1, PT, R3.reuse, 0x5, PT ;  /* 0x000000050300780c */ /* 0x040fe20003f25270 */
[----:B------:R-:W-:Y:S02]  /*1f10*/  USEL UR4, URZ, 0x1, UP0 ;  /* 0x000000013f047887 */ /* 0x000fe40008000000 */
[----:B------:R-:W-:Y:S01]  /*1f20*/  USEL UR10, UR10, URZ, UP0 ;  /* 0x0000003f0a0a7287 */ /* 0x000fe20008000000 */
[----:B------:R-:W-:-:S03]  /*1f30*/  SEL R3, R3, RZ, P1 ;  /* 0x000000ff03037207 */ /* 0x000fc60000800000 */
[----:B------:R-:W-:Y:S01]  /*1f40*/  LOP3.LUT R6, R6, UR4, RZ, 0x3c, !PT ;  /* 0x0000000406067c12 */ /* 0x000fe2000f8e3cff */
[----:B------:R-:W-:Y:S07]  /*1f50*/  @P2 BRA `(.L_x_32) ;  /* 0xfffffffc000c2947 */ /* 0x000fee000383ffff */
.L_x_25:
[----:B-12---:R-:W1:Y:S01]  /*1f60*/  LDC R0, c[0x0][0x28c] ;  /* 0x0000a300ff007b82 */ /* 0x006e620000000800 */
[----:B------:R2:W-:Y:S01]  /*1f70*/  SYNCS.ARRIVE.TRANS64.A1T0 RZ, [R160+UR45], RZ ;  /* 0x000000ffa0ff79a7 */ /* 0x0005e2000810002d */
[----:B-1----:R-:W-:-:S13]  /*1f80*/  ISETP.GE.AND P1, PT, R0, 0x1, PT ;  /* 0x000000010000780c */ /* 0x002fda0003f26270 */
[----:B--2---:R-:W-:Y:S05]  /*1f90*/  @!P1 BRA `(.L_x_33) ;  /* 0x0000000000449947 */ /* 0x004fea0003800000 */
[----:B------:R-:W-:Y:S05]  /*1fa0*/  @!P0 BRA `(.L_x_34) ;  /* 0x0000000000048947 */ /* 0x000fea0003800000 */
[----:B------:R-:W-:Y:S01]  /*1fb0*/  BPT.TRAP 0x1 ;  /* 0x000000040000795c */ /* 0x000fe20000300000 */
.L_x_34:
[----:B------:R-:W-:-:S13]  /*1fc0*/  ISETP.NE.AND P0, PT, R155, RZ, PT ;  /* 0x000000ff9b00720c */ /* 0x000fda0003f05270 */
[----:B------:R-:W-:-:S05]  /*1fd0*/  VOTEU.ANY UP0, P0 ;  /* 0x00000000003f7886 */ /* 0x000fca0000000100 */
[----:B------:R-:W-:-:S06]  /*1fe0*/  @UP0 UIADD3 UR4, UR43, UR38, URZ ;  /* 0x000000262b040290 */ /* 0x000fcc000fffe03f */
[----:B------:R-:W-:Y:S02]  /*1ff0*/  IMAD.U32 R4, RZ, RZ, UR4 ;  /* 0x00000004ff047e24 */ /* 0x000fe4000f8e00ff */
[----:B------:R-:W-:Y:S02]  /*2000*/  IMAD.U32 R3, RZ, RZ, UR4 ;  /* 0x00000004ff037e24 */ /* 0x000fe4000f8e00ff */
[----:B------:R-:W-:-:S05]  /*2010*/  @P0 IMAD.WIDE.U32 R4, R4, -0x33333333, RZ ;  /* 0xcccccccd04040825 */ /* 0x000fca00078e00ff */
[----:B------:R-:W-:-:S05]  /*2020*/  @P0 SHF.R.U32.HI R0, RZ, 0x2, R5 ;  /* 0x00000002ff000819 */ /* 0x000fca0000011605 */
[----:B------:R-:W-:-:S05]  /*2030*/  @P0 IMAD R0, R0, -0x5, R3 ;  /* 0xfffffffb00000824 */ /* 0x000fca00078e0203 */
[----:B------:R-:W-:-:S05]  /*2040*/  @P0 LEA R0, R0, UR41, 0x3 ;  /* 0x0000002900000c11 */ /* 0x000fca000f8e18ff */
[----:B------:R-:W-:-:S05]  /*2050*/  @P0 VIADD R3, R0, 0x28 ;  /* 0x0000002800030836 */ /* 0x000fca0000000000 */
[----:B------:R-:W-:-:S04]  /*2060*/  @P0 PRMT R3, R154, 0x654, R3 ;  /* 0x000006549a030816 */ /* 0x000fc80000000003 */
[----:B------:R1:W-:Y:S01]  /*2070*/  @P0 SYNCS.ARRIVE.TRANS64.RED.A1T0 RZ, [R3+URZ], RZ ;  /* 0x000000ff03ff09a7 */ /* 0x0003e2000810043f */
[----:B------:R-:W-:-:S13]  /*2080*/  ISETP.GT.U32.AND P0, PT, R16, 0x1, PT ;  /* 0x000000011000780c */ /* 0x000fda0003f04070 */
[----:B-1----:R-:W-:Y:S05]  /*2090*/  @P0 BRA `(.L_x_33) ;  /* 0x0000000000040947 */ /* 0x002fea0003800000 */
[----:B------:R-:W-:Y:S01]  /*20a0*/  BPT.TRAP 0x1 ;  /* 0x000000040000795c */ /* 0x000fe20000300000 */
.L_x_33:
[----:B------:R-:W-:Y:S01]  /*20b0*/  SHF.L.U32 R0, R165, 0x1f, RZ ;  /* 0x0000001fa5007819 */ /* 0x000fe200000006ff */
[----:B------:R-:W-:Y:S01]  /*20c0*/  UIADD3 UR38, UR44, UR38, URZ ;  /* 0x000000262c267290 */ /* 0x000fe2000fffe03f */
[----:B------:R-:W1:Y:S01]  /*20d0*/  LDC R7, c[0x0][0x288] ;  /* 0x0000a200ff077b82 */ /* 0x000e620000000800 */
[----:B------:R-:W-:Y:S01]  /*20e0*/  UISETP.GE.U32.AND UP1, UPT, UR44, 0x5, UPT ;  /* 0x000000052c00788c */ /* 0x000fe2000bf26070 */
[----:B------:R-:W-:Y:S01]  /*20f0*/  IMAD.SHL.U32 R8, R158, 0x2, RZ ;  /* 0x000000029e087824 */ /* 0x000fe200078e00ff */
[----:B------:R-:W-:Y:S02]  /*2100*/  UISETP.GT.U32.AND UP0, UPT, UR38, 0x4, UPT ;  /* 0x000000042600788c */ /* 0x000fe4000bf04070 */
[----:B------:R-:W-:Y:S02]  /*2110*/  UIMAD.WIDE.U32 UR4, UR38, -0x33333333, URZ ;  /* 0xcccccccd260478a5 */ /* 0x000fe4000f8e003f */
[----:B------:R-:W-:Y:S01]  /*2120*/  UISETP.LT.U32.AND UP0, UPT, UR44, 0x5, UP0 ;  /* 0x000000052c00788c */ /* 0x000fe20008701070 */
[----:B------:R-:W2:Y:S01]  /*2130*/  SYNCS.PHASECHK.TRANS64.TRYWAIT P0, [R161+UR42+0x10], R0 ;  /* 0x00001000a10075a7 */ /* 0x000ea2000800016a */
[----:B------:R-:W-:Y:S01]  /*2140*/  USHF.R.U32.HI UR4, URZ, 0x2, UR5 ;  /* 0x000000023f047899 */ /* 0x000fe20008011605 */
[----:B------:R-:W-:Y:S01]  /*2150*/  SHF.R.S32.HI R9, RZ, 0x1f, R8 ;  /* 0x0000001fff097819 */ /* 0x000fe20000011408 */
[----:B------:R-:W-:-:S02]  /*2160*/  USEL UR6, URZ, 0x1, !UP0 ;  /* 0x000000013f067887 */ /* 0x000fc4000c000000 */
[----:B------:R-:W-:Y:S02]  /*2170*/  UIMAD UR38, UR4, -0x5, UR38 ;  /* 0xfffffffb042678a4 */ /* 0x000fe4000f8e0226 */
[----:B------:R-:W-:-:S04]  /*2180*/  ULOP3.LUT UR39, UR39, UR6, URZ, 0x3c, !UPT ;  /* 0x0000000627277292 */ /* 0x000fc8000f8e3c3f */
[----:B------:R-:W-:Y:S01]  /*2190*/  @UP1 ULOP3.LUT UR39, UR39, 0x1, UR4, 0x78, !UPT ;  /* 0x0000000127271892 */ /* 0x000fe2000f8e7804 */
[----:B-12---:R-:W-:Y:S11]  /*21a0*/  @!P0 BRA `(.L_x_35) ;  /* 0x0000007c00188947 */ /* 0x006ff60003800000 */
.L_x_322:
[----:B-1----:R-:W-:Y:S01]  /*21b0*/  IMAD.SHL.U32 R0, R19, 0x40, RZ ;  /* 0x0000004013007824 */ /* 0x002fe200078e00ff */
[----:B------:R-:W-:Y:S01]  /*21c0*/  ULDC UR6, c[0x0][0x284] ;  /* 0x0000a10000067ab9 */ /* 0x000fe20000000800 */
[----:B------:R-:W-:Y:S01]  /*21d0*/  IMAD.SHL.U32 R22, R22, 0x100, RZ ;  /* 0x0000010016167824 */ /* 0x000fe200078e00ff */
[----:B------:R-:W-:Y:S01]  /*21e0*/  SHF.R.S32.HI R15, RZ, 0x1f, R2 ;  /* 0x0000001fff0f7819 */ /* 0x000fe20000011402 */
[----:B------:R-:W-:Y:S01]  /*21f0*/  ULDC.64 UR4, c[0x0][0x5d0] ;  /* 0x0001740000047ab9 */ /* 0x000fe20000000a00 */
[----:B------:R-:W-:Y:S01]  /*2200*/  ISETP.GE.AND P0, PT, R0, UR6, PT ;  /* 0x0000000600007c0c */ /* 0x000fe2000bf06270 */
[----:B------:R-:W-:Y:S01]  /*2210*/  IMAD.WIDE.U32 R4, R2, UR4, R8 ;  /* 0x0000000402047c25 */ /* 0x000fe2000f8e0008 */
[----:B------:R-:W-:Y:S02]  /*2220*/  SHF.R.S32.HI R14, RZ, 0x1f, R22 ;  /* 0x0000001fff0e7819 */ /* 0x000fe40000011416 */
[C---:B------:R-:W-:Y:S01]  /*2230*/  ISETP.GE.OR P0, PT, R22.reuse, R7, P0 ;  /* 0x000000071600720c */ /* 0x040fe20000706670 */
[----:B------:R-:W-:Y:S01]  /*2240*/  IMAD R3, R15, UR4, RZ ;  /* 0x000000040f037c24 */ /* 0x000fe2000f8e02ff */
[----:B------:R-:W-:-:S03]  /*2250*/  IADD3 R4, P1, R22, R4, RZ ;  /* 0x0000000416047210 */ /* 0x000fc60007f3e0ff */
[----:B------:R-:W-:-:S05]  /*2260*/  IMAD R3, R2, UR5, R3 ;  /* 0x0000000502037c24 */ /* 0x000fca000f8e0203 */
[----:B------:R-:W-:-:S03]  /*2270*/  IADD3.X R5, R14, R5, R3, P1, !PT ;  /* 0x000000050e057210 */ /* 0x000fc60000ffe403 */
[----:B------:R-:W-:Y:S05]  /*2280*/  @P0 BRA `(.L_x_36) ;  /* 0x0000006000b40947 */ /* 0x000fea0003800000 */
[----:B------:R-:W1:Y:S01]  /*2290*/  LDC.64 R10, c[0x0][0x5c8] ;  /* 0x00017200ff0a7b82 */ /* 0x000e620000000a00 */
[----:B0-----:R-:W-:Y:S01]  /*22a0*/  IMAD.WIDE R12, R19, 0x40, R156 ;  /* 0x00000040130c7825 */ /* 0x001fe200078e029c */
[----:B------:R-:W-:Y:S01]  /*22b0*/  ULDC.64 UR4, c[0x0][0x5c0] ;  /* 0x0001700000047ab9 */ /* 0x000fe20000000a00 */
[----:B------:R-:W-:Y:S02]  /*22c0*/  BSSY B0, `(.L_x_36) ;  /* 0x0000629000007945 */ /* 0x000fe40003800000 */
[----:B------:R-:W-:Y:S02]  /*22d0*/  IMAD.IADD R19, R163, 0x1, -R0 ;  /* 0x00000001a3137824 */ /* 0x000fe400078e0a00 */
[-C--:B-1----:R-:W-:Y:S02]  /*22e0*/  IMAD R3, R13, R10.reuse, RZ ;  /* 0x0000000a0d037224 */ /* 0x082fe400078e02ff */
[----:B------:R-:W-:-:S04]  /*22f0*/  IMAD.WIDE.U32 R4, R12, R10, R4 ;  /* 0x0000000a0c047225 */ /* 0x000fc800078e0004 */
[----:B------:R-:W-:Y:S01]  /*2300*/  IMAD R3, R12, R11, R3 ;  /* 0x0000000b0c037224 */ /* 0x000fe200078e0203 */
[----:B------:R-:W-:-:S03]  /*2310*/  IADD3 R4, P0, R4, UR4, RZ ;  /* 0x0000000404047c10 */ /* 0x000fc6000ff1e0ff */
[----:B------:R-:W-:Y:S01]  /*2320*/  IMAD.IADD R3, R5, 0x1, R3 ;  /* 0x0000000105037824 */ /* 0x000fe200078e0203 */
[----:B------:R-:W-:-:S04]  /*2330*/  LEA R6, P1, R10, R4, 0x3 ;  /* 0x000000040a067211 */ /* 0x000fc800078218ff */
[----:B------:R-:W-:Y:S01]  /*2340*/  IADD3.X R5, R3, UR5, RZ, P0, !PT ;  /* 0x0000000503057c10 */ /* 0x000fe200087fe4ff */
[----:B------:R-:W-:Y:S01]  /*2350*/  IMAD R3, R158, -0x2, R7 ;  /* 0xfffffffe9e037824 */ /* 0x000fe200078e0207 */
[----:B-----5:R-:W-:Y:S02]  /*2360*/  ISETP.NE.AND P0, PT, R152, RZ, PT ;  /* 0x000000ff9800720c */ /* 0x020fe40003f05270 */
[----:B------:R-:W-:Y:S01]  /*2370*/  LEA.HI.X R7, R10, R5, R11, 0x3, P1 ;  /* 0x000000050a077211 */ /* 0x000fe200008f1c0b */
[----:B------:R-:W-:-:S10]  /*2380*/  IMAD.IADD R0, R3, 0x1, -R22 ;  /* 0x0000000103007824 */ /* 0x000fd400078e0a16 */
[----:B------:R-:W-:Y:S05]  /*2390*/  @!P0 BRA `(.L_x_37) ;  /* 0x0000004800648947 */ /* 0x000fea0003800000 */
[----:B------:R-:W0:Y:S01]  /*23a0*/  LDC.64 R20, c[0x0][0x5b0] ;  /* 0x00016c00ff147b82 */ /* 0x000e220000000a00 */
[----:B------:R-:W-:Y:S01]  /*23b0*/  ULDC.64 UR4, c[0x0][0x5b8] ;  /* 0x00016e0000047ab9 */ /* 0x000fe20000000a00 */
[----:B------:R-:W-:Y:S01]  /*23c0*/  ISETP.GE.AND P1, PT, R19, 0x1, PT ;  /* 0x000000011300780c */ /* 0x000fe20003f26270 */
[----:B------:R-:W-:Y:S01]  /*23d0*/  IMAD.WIDE.U32 R8, R2, UR4, R8 ;  /* 0x0000000402087c25 */ /* 0x000fe2000f8e0008 */
[----:B------:R-:W-:Y:S02]  /*23e0*/  BSSY B1, `(.L_x_38) ;  /* 0x0000010000017945 */ /* 0x000fe40003800000 */
[----:B------:R-:W-:Y:S01]  /*23f0*/  ISETP.LT.OR P2, PT, R0, 0x1, !P1 ;  /* 0x000000010000780c */ /* 0x000fe20004f41670 */
[----:B------:R-:W-:Y:S01]  /*2400*/  IMAD R3, R15, UR4, RZ ;  /* 0x000000040f037c24 */ /* 0x000fe2000f8e02ff */
[----:B------:R-:W1:Y:S01]  /*2410*/  LDC.64 R166, c[0x0][0x5a8] ;  /* 0x00016a00ffa67b82 */ /* 0x000e620000000a00 */
[----:B------:R-:W-:Y:S02]  /*2420*/  IADD3 R8, P0, R22, R8, RZ ;  /* 0x0000000816087210 */ /* 0x000fe40007f1e0ff */
[----:B------:R-:W-:-:S05]  /*2430*/  IMAD R3, R2, UR5, R3 ;  /* 0x0000000502037c24 */ /* 0x000fca000f8e0203 */
[----:B------:R-:W-:Y:S01]  /*2440*/  IADD3.X R9, R14, R9, R3, P0, !PT ;  /* 0x000000090e097210 */ /* 0x000fe200007fe403 */
[-C--:B0-----:R-:W-:Y:S01]  /*2450*/  IMAD R10, R13, R20.reuse, RZ ;  /* 0x000000140d0a7224 */ /* 0x081fe200078e02ff */
[----:B------:R-:W-:Y:S01]  /*2460*/  SHF.L.U64.HI R11, R20, 0x3, R21 ;  /* 0x00000003140b7819 */ /* 0x000fe20000010215 */
[----:B------:R-:W-:-:S04]  /*2470*/  IMAD.WIDE.U32 R2, R12, R20, R8 ;  /* 0x000000140c027225 */ /* 0x000fc800078e0008 */
[----:B------:R-:W-:Y:S01]  /*2480*/  IMAD R15, R12, R21, R10 ;  /* 0x000000150c0f7224 */ /* 0x000fe200078e020a */
[----:B-1----:R-:W-:Y:S01]  /*2490*/  IADD3 R2, P0, R2, R166, RZ ;  /* 0x000000a602027210 */ /* 0x002fe20007f1e0ff */
[----:B------:R-:W-:-:S03]  /*24a0*/  IMAD.SHL.U32 R10, R20, 0x8, RZ ;  /* 0x00000008140a7824 */ /* 0x000fc600078e00ff */
[----:B------:R-:W-:Y:S01]  /*24b0*/  IADD3.X R3, R167, R3, R15, P0, !PT ;  /* 0x00000003a7037210 */ /* 0x000fe200007fe40f */
[----:B------:R-:W-:Y:S08]  /*24c0*/  @P2 BRA `(.L_x_39) ;  /* 0x0000000000042947 */ /* 0x000ff00003800000 */
[----:B------:R0:W5:Y:S02]  /*24d0*/  LDG.E.U8 R164, desc[UR36][R2.64] ;  /* 0x0000002402a47981 */ /* 0x000164000c1e1100 */
.L_x_39:
[----:B------:R-:W-:Y:S05]  /*24e0*/  BSYNC B1 ;  /* 0x0000000000017941 */ /* 0x000fea0003800000 */
.L_x_38:
[----:B-----5:R-:W-:Y:S01]  /*24f0*/  LOP3.LUT R13, R164, 0xffff, RZ, 0xc0, !PT ;  /* 0x0000ffffa40d7812 */ /* 0x020fe200078ec0ff */
[----:B------:R-:W-:Y:S01]  /*2500*/  IMAD.WIDE.U32 R10, R12, R20, R10 ;  /* 0x000000140c0a7225 */ /* 0x000fe200078e000a */
[----:B------:R-:W-:Y:S01]  /*2510*/  ISETP.GE.AND P0, PT, R19, 0x9, PT ;  /* 0x000000091300780c */ /* 0x000fe20003f06270 */
[----:B------:R-:W-:Y:S01]  /*2520*/  BSSY B1, `(.L_x_40) ;  /* 0x000000f000017945 */ /* 0x000fe20003800000 */
[----:B------:R-:W-:Y:S01]  /*2530*/  PRMT R13, R13, 0x8880, RZ ;  /* 0x000088800d0d7816 */ /* 0x000fe200000000ff */
[----:B------:R-:W-:Y:S01]  /*2540*/  IMAD.IADD R12, R15, 0x1, R11 ;  /* 0x000000010f0c7824 */ /* 0x000fe200078e020b */
[----:B------:R-:W-:-:S03]  /*2550*/  IADD3 R8, P3, P4, R8, R166, R10 ;  /* 0x000000a608087210 */ /* 0x000fc60007c7e00a */
[----:B------:R-:W-:Y:S01]  /*2560*/  IMAD.MOV.U32 R11, RZ, RZ, R13 ;  /* 0x000000ffff0b7224 */ /* 0x000fe200078e000d */
[----:B------:R-:W-:Y:S02]  /*2570*/  IADD3.X R9, R9, R167, R12, P3, P4 ;  /* 0x000000a709097210 */ /* 0x000fe40001fe840c */
[C---:B------:R-:W-:Y:S01]  /*2580*/  ISETP.LT.OR P3, PT, R0.reuse, 0x2, !P1 ;  /* 0x000000020000780c */ /* 0x040fe20004f61670 */
[----:B------:R-:W-:Y:S01]  /*2590*/  IMAD R10, R11, R152, RZ ;  /* 0x000000980b0a7224 */ /* 0x000fe200078e02ff */
[----:B------:R-:W-:-:S03]  /*25a0*/  ISETP.LT.OR P4, PT, R0, 0x1, !P0 ;  /* 0x000000010000780c */ /* 0x000fc60004781670 */
[----:B------:R-:W-:-:S05]  /*25b0*/  @!P2 IMAD R11, R24, R153, R10 ;  /* 0x00000099180ba224 */ /* 0x000fca00078e020a */
[----:B------:R1:W-:Y:S03]  /*25c0*/  @!P2 STG.E.U8 desc[UR36][R4.64], R11 ;  /* 0x0000000b0400a986 */ /* 0x0003e6000c101124 */
[----:B------:R-:W-:Y:S05]  /*25d0*/  @P3 BRA `(.L_x_41) ;  /* 0x00000000000c3947 */ /* 0x000fea0003800000 */
[----:B------:R-:W1:Y:S02]  /*25e0*/  LDG.E.U8 R164, desc[UR36][R2.64+0x1] ;  /* 0x0000012402a47981 */ /* 0x000e64000c1e1100 */
[----:B-1----:R-:W-:-:S05]  /*25f0*/  PRMT R11, R164, 0x8880, RZ ;  /* 0x00008880a40b7816 */ /* 0x002fca00000000ff */
[----:B------:R-:W-:-:S07]  /*2600*/  IMAD R10, R11, R152, RZ ;  /* 0x000000980b0a7224 */ /* 0x000fce00078e02ff */
.L_x_41:
[----:B------:R-:W-:Y:S05]  /*2610*/  BSYNC B1 ;  /* 0x0000000000017941 */ /* 0x000fea0003800000 */
.L_x_40:
[----:B------:R-:W-:Y:S01]  /*2620*/  @!P3 IMAD R25, R25, R153, R10 ;  /* 0x000000991919b224 */ /* 0x000fe200078e020a */
[----:B------:R-:W-:Y:S04]  /*2630*/  BSSY B1, `(.L_x_42) ;  /* 0x0000006000017945 */ /* 0x000fe80003800000 */
[----:B------:R2:W-:Y:S01]  /*2640*/  @!P3 STG.E.U8 desc[UR36][R4.64+0x1], R25 ;  /* 0x000001190400b986 */ /* 0x0005e2000c101124 */
[----:B------:R-:W-:Y:S05]  /*2650*/  @P4 BRA `(.L_x_43) ;  /* 0x00000000000c4947 */ /* 0x000fea0003800000 */
[----:B------:R-:W1:Y:S02]  /*2660*/  LDG.E.U8 R164, desc[UR36][R8.64] ;  /* 0x0000002408a47981 */ /* 0x000e64000c1e1100 */
[----:B-1----:R-:W-:-:S05]  /*2670*/  PRMT R11, R164, 0x8880, RZ ;  /* 0x00008880a40b7816 */ /* 0x002fca00000000ff */
[----:B------:R-:W-:-:S07]  /*2680*/  IMAD R10, R11, R152, RZ ;  /* 0x000000980b0a7224 */ /* 0x000fce00078e02ff */
.L_x_43:
[----:B------:R-:W-:Y:S05]  /*2690*/  BSYNC B1 ;  /* 0x0000000000017941 */ /* 0x000fea0003800000 */
.L_x_42:
[----:B------:R-:W-:Y:S01]  /*26a0*/  ISETP.LT.OR P2, PT, R0, 0x2, !P0 ;  /* 0x000000020000780c */ /* 0x000fe20004741670 */
[----:B-1----:R-:W-:Y:S01]  /*26b0*/  @!P4 IMAD R11, R26, R153, R10 ;  /* 0x000000991a0bc224 */ /* 0x002fe200078e020a */
[----:B------:R-:W-:Y:S01]  /*26c0*/  BSSY B1, `(.L_x_44) ;  /* 0x0000008000017945 */ /* 0x000fe20003800000 */
[----:B------:R-:W-:-:S03]  /*26d0*/  ISETP.LT.OR P3, PT, R0, 0x9, !P1 ;  /* 0x000000090000780c */ /* 0x000fc60004f61670 */
[----:B------:R1:W-:Y:S01]  /*26e0*/  @!P4 STG.E.U8 desc[UR36][R6.64], R11 ;  /* 0x0000000b0600c986 */ /* 0x0003e2000c101124 */
[----:B------:R-:W-:-:S06]  /*26f0*/  ISETP.LT.OR P4, PT, R0, 0xa, !P1 ;  /* 0x0000000a0000780c */ /* 0x000fcc0004f81670 */
[----:B------:R-:W-:Y:S07]  /*2700*/  @P2 BRA `(.L_x_45) ;  /* 0x00000000000c2947 */ /* 0x000fee0003800000 */
[----:B------:R-:W1:Y:S02]  /*2710*/  LDG.E.U8 R164, desc[UR36][R8.64+0x1] ;  /* 0x0000012408a47981 */ /* 0x000e64000c1e1100 */
[----:B-1----:R-:W-:-:S05]  /*2720*/  PRMT R11, R164, 0x8880, RZ ;  /* 0x00008880a40b7816 */ /* 0x002fca00000000ff */
[----:B------:R-:W-:-:S07]  /*2730*/  IMAD R10, R11, R152, RZ ;  /* 0x000000980b0a7224 */ /* 0x000fce00078e02ff */
.L_x_45:
[----:B------:R-:W-:Y:S05]  /*2740*/  BSYNC B1 ;  /* 0x0000000000017941 */ /* 0x000fea0003800000 */
.L_x_44:
[----:B------:R-:W-:Y:S01]  /*2750*/  @!P2 IMAD R27, R27, R153, R10 ;  /* 0x000000991b1ba224 */ /* 0x000fe200078e020a */
[----:B------:R-:W-:Y:S04]  /*2760*/  BSSY B1, `(.L_x_46) ;  /* 0x0000006000017945 */ /* 0x000fe80003800000 */
[----:B------:R3:W-:Y:S01]  /*2770*/  @!P2 STG.E.U8 desc[UR36][R6.64+0x1], R27 ;  /* 0x0000011b0600a986 */ /* 0x0007e2000c101124 */
[----:B------:R-:W-:Y:S05]  /*2780*/  @P3 BRA `(.L_x_47) ;  /* 0x00000000000c3947 */ /* 0x000fea0003800000 */
[----:B------:R-:W1:Y:S02]  /*2790*/  LDG.E.U8 R164, desc[UR36][R2.64+0x8] ;  /* 0x0000082402a47981 */ /* 0x000e64000c1e1100 */
[----:B-1----:R-:W-:-:S05]  /*27a0*/  PRMT R11, R164, 0x8880, RZ ;  /* 0x00008880a40b7816 */ /* 0x002fca00000000ff */
[----:B------:R-:W-:-:S07]  /*27b0*/  IMAD R10, R11, R152, RZ ;  /* 0x000000980b0a7224 */ /* 0x000fce00078e02ff */
.L_x_47:
[----:B------:R-:W-:Y:S05]  /*27c0*/  BSYNC B1 ;  /* 0x0000000000017941 */ /* 0x000fea0003800000 */
.L_x_46:
[----:B-1----:R-:W-:Y:S01]  /*27d0*/  @!P3 IMAD R11, R28, R153, R10 ;  /* 0x000000991c0bb224 */ /* 0x002fe200078e020a */
[----:B------:R-:W-:Y:S04]  /*27e0*/  BSSY B1, `(.L_x_48) ;  /* 0x0000006000017945 */ /* 0x000fe80003800000 */
[----:B------:R1:W-:Y:S01]  /*27f0*/  @!P3 STG.E.U8 desc[UR36][R4.64+0x8], R11 ;  /* 0x0000080b0400b986 */ /* 0x0003e2000c101124 */
[----:B------:R-:W-:Y:S05]  /*2800*/  @P4 BRA `(.L_x_49) ;  /* 0x00000000000c4947 */ /* 0x000fea0003800000 */
[----:B------:R-:W1:Y:S02]  /*2810*/  LDG.E.U8 R164, desc[UR36][R2.64+0x9] ;  /* 0x0000092402a47981 */ /* 0x000e64000c1e1100 */
[----:B-1----:R-:W-:-:S05]  /*2820*/  PRMT R11, R164, 0x8880, RZ ;  /* 0x00008880a40b7816 */ /* 0x002fca00000000ff */
[----:B------:R-:W-:-:S07]  /*2830*/  IMAD R10, R11, R152, RZ ;  /* 0x000000980b0a7224 */ /* 0x000fce00078e02ff */
.L_x_49:
[----:B------:R-:W-:Y:S05]  /*2840*/  BSYNC B1 ;  /* 0x0000000000017941 */ /* 0x000fea0003800000 */
.L_x_48:
[C---:B------:R-:W-:Y:S01]  /*2850*/  ISETP.LT.OR P2, PT, R0.reuse, 0x9, !P0 ;  /* 0x000000090000780c */ /* 0x040fe20004741670 */
[----:B------:R-:W-:Y:S01]  /*2860*/  @!P4 IMAD R29, R29, R153, R10 ;  /* 0x000000991d1dc224 */ /* 0x000fe200078e020a */
        /* <DEDUP_REMOVED lines=8> */
.L_x_51:
[----:B------:R-:W-:Y:S05]  /*28f0*/  BSYNC B1 ;  /* 0x0000000000017941 */ /* 0x000fea0003800000 */
.L_x_50:
[----:B-1----:R-:W-:Y:S01]  /*2900*/  @!P2 IMAD R11, R30, R153, R10 ;  /* 0x000000991e0ba224 */ /* 0x002fe200078e020a */
[----:B------:R-:W-:Y:S04]  /*2910*/  BSSY B1, `(.L_x_52) ;  /* 0x0000006000017945 */ /* 0x000fe80003800000 */
[----:B------:R1:W-:Y:S01]  /*2920*/  @!P2 STG.E.U8 desc[UR36][R6.64+0x8], R11 ;  /* 0x0000080b0600a986 */ /* 0x0003e2000c101124 */
[----:B------:R-:W-:Y:S05]  /*2930*/  @P3 BRA `(.L_x_53) ;  /* 0x00000000000c3947 */ /* 0x000fea0003800000 */
[----:B------:R-:W1:Y:S02]  /*2940*/  LDG.E.U8 R164, desc[UR36][R8.64+0x9] ;  /* 0x0000092408a47981 */ /* 0x000e64000c1e1100 */
[----:B-1----:R-:W-:-:S05]  /*2950*/  PRMT R11, R164, 0x8880, RZ ;  /* 0x00008880a40b7816 */ /* 0x002fca00000000ff */
[----:B------:R-:W-:-:S07]  /*2960*/  IMAD R10, R11, R152, RZ ;  /* 0x000000980b0a7224 */ /* 0x000fce00078e02ff */
.L_x_53:
[----:B------:R-:W-:Y:S05]  /*2970*/  BSYNC B1 ;  /* 0x0000000000017941 */ /* 0x000fea0003800000 */
.L_x_52:
[----:B------:R-:W-:Y:S01]  /*2980*/  @!P3 IMAD R31, R31, R153, R10 ;  /* 0x000000991f1fb224 */ /* 0x000fe200078e020a */
[----:B------:R-:W-:Y:S04]  /*2990*/  BSSY B1, `(.L_x_54) ;  /* 0x0000006000017945 */ /* 0x000fe80003800000 */
[----:B------:R0:W-:Y:S01]  /*29a0*/  @!P3 STG.E.U8 desc[UR36][R6.64+0x9], R31 ;  /* 0x0000091f0600b986 */ /* 0x0001e2000c101124 */
[----:B------:R-:W-:Y:S05]  /*29b0*/  @P4 BRA `(.L_x_55) ;  /* 0x00000000000c4947 */ /* 0x000fea0003800000 */
[----:B------:R-:W1:Y:S02]  /*29c0*/  LDG.E.U8 R164, desc[UR36][R2.64+0x10] ;  /* 0x0000102402a47981 */ /* 0x000e64000c1e1100 */
[----:B-1----:R-:W-:-:S05]  /*29d0*/  PRMT R11, R164, 0x8880, RZ ;  /* 0x00008880a40b7816 */ /* 0x002fca00000000ff */
[----:B------:R-:W-:-:S07]  /*29e0*/  IMAD R10, R11, R152, RZ ;  /* 0x000000980b0a7224 */ /* 0x000fce00078e02ff */
.L_x_55:
[----:B------:R-:W-:Y:S05]  /*29f0*/  BSYNC B1 ;  /* 0x0000000000017941 */ /* 0x000fea0003800000 */
.L_x_54:
        /* <DEDUP_REMOVED lines=10> */
.L_x_57:
[----:B------:R-:W-:Y:S05]  /*2aa0*/  BSYNC B1 ;  /* 0x0000000000017941 */ /* 0x000fea0003800000 */
.L_x_56:
[----:B------:R-:W-:Y:S01]  /*2ab0*/  @!P2 IMAD R33, R33, R153, R10 ;  /* 0x000000992121a224 */ /* 0x000fe200078e020a */
[----:B------:R-:W-:Y:S04]  /*2ac0*/  BSSY B1, `(.L_x_58) ;  /* 0x0000006000017945 */ /* 0x000fe80003800000 */
[----:B------:R0:W-:Y:S01]  /*2ad0*/  @!P2 STG.E.U8 desc[UR36][R4.64+0x11], R33 ;  /* 0x000011210400a986 */ /* 0x0001e2000c101124 */
[----:B------:R-:W-:Y:S05]  /*2ae0*/  @P3 BRA `(.L_x_59) ;  /* 0x00000000000c3947 */ /* 0x000fea0003800000 */
[----:B------:R-:W1:Y:S02]  /*2af0*/  LDG.E.U8 R164, desc[UR36][R8.64+0x10] ;  /* 0x0000102408a47981 */ /* 0x000e64000c1e1100 */
[----:B-1----:R-:W-:-:S05]  /*2b00*/  PRMT R11, R164, 0x8880, RZ ;  /* 0x00008880a40b7816 */ /* 0x002fca00000000ff */
[----:B------:R-:W-:-:S07]  /*2b10*/  IMAD R10, R11, R152, RZ ;  /* 0x000000980b0a7224 */ /* 0x000fce00078e02ff */
.L_x_59:
[----:B------:R-:W-:Y:S05]  /*2b20*/  BSYNC B1 ;  /* 0x0000000000017941 */ /* 0x000fea0003800000 */
.L_x_58:
[----:B-1----:R-:W-:Y:S01]  /*2b30*/  @!P3 IMAD R11, R34, R153, R10 ;  /* 0x00000099220bb224 */ /* 0x002fe200078e020a */
[----:B------:R-:W-:Y:S04]  /*2b40*/  BSSY B1, `(.L_x_60) ;  /* 0x0000006000017945 */ /* 0x000fe80003800000 */
[----:B------:R1:W-:Y:S01]  /*2b50*/  @!P3 STG.E.U8 desc[UR36][R6.64+0x10], R11 ;  /* 0x0000100b0600b986 */ /* 0x0003e2000c101124 */
[----:B------:R-:W-:Y:S05]  /*2b60*/  @P4 BRA `(.L_x_61) ;  /* 0x00000000000c4947 */ /* 0x000fea0003800000 */
[----:B------:R-:W1:Y:S02]  /*2b70*/  LDG.E.U8 R164, desc[UR36][R8.64+0x11] ;  /* 0x0000112408a47981 */ /* 0x000e64000c1e1100 */
[----:B-1----:R-:W-:-:S05]  /*2b80*/  PRMT R11, R164, 0x8880, RZ ;  /* 0x00008880a40b7816 */ /* 0x002fca00000000ff */
[----:B------:R-:W-:-:S07]  /*2b90*/  IMAD R10, R11, R152, RZ ;  /* 0x000000980b0a7224 */ /* 0x000fce00078e02ff */
.L_x_61:
[----:B------:R-:W-:Y:S05]  /*2ba0*/  BSYNC B1 ;  /* 0x0000000000017941 */ /* 0x000fea0003800000 */
.L_x_60:
        /* <DEDUP_REMOVED lines=10> */
.L_x_63:
[----:B------:R-:W-:Y:S05]  /*2c50*/  BSYNC B1 ;  /* 0x0000000000017941 */ /* 0x000fea0003800000 */
.L_x_62:
[----:B-1----:R-:W-:Y:S01]  /*2c60*/  @!P2 IMAD R11, R36, R153, R10 ;  /* 0x00000099240ba224 */ /* 0x002fe200078e020a */
[----:B------:R-:W-:Y:S04]  /*2c70*/  BSSY B1, `(.L_x_64) ;  /* 0x0000006000017945 */ /* 0x000fe80003800000 */
[----:B------:R1:W-:Y:S01]  /*2c80*/  @!P2 STG.E.U8 desc[UR36][R4.64+0x18], R11 ;  /* 0x0000180b0400a986 */ /* 0x0003e2000c101124 */
[----:B------:R-:W-:Y:S05]  /*2c90*/  @P3 BRA `(.L_x_65) ;  /* 0x00000000000c3947 */ /* 0x000fea0003800000 */
[----:B------:R-:W1:Y:S02]  /*2ca0*/  LDG.E.U8 R164, desc[UR36][R2.64+0x19] ;  /* 0x0000192402a47981 */ /* 0x000e64000c1e1100 */
[----:B-1----:R-:W-:-:S05]  /*2cb0*/  PRMT R11, R164, 0x8880, RZ ;  /* 0x00008880a40b7816 */ /* 0x002fca00000000ff */
[----:B------:R-:W-:-:S07]  /*2cc0*/  IMAD R10, R11, R152, RZ ;  /* 0x000000980b0a7224 */ /* 0x000fce00078e02ff */
.L_x_65:
[----:B------:R-:W-:Y:S05]  /*2cd0*/  BSYNC B1 ;  /* 0x0000000000017941 */ /* 0x000fea0003800000 */
.L_x_64:
[----:B------:R-:W-:Y:S01]  /*2ce0*/  @!P3 IMAD R37, R37, R153, R10 ;  /* 0x000000992525b224 */ /* 0x000fe200078e020a */
[----:B------:R-:W-:Y:S04]  /*2cf0*/  BSSY B1, `(.L_x_66) ;  /* 0x0000006000017945 */ /* 0x000fe80003800000 */
[----:B------:R0:W-:Y:S01]  /*2d00*/  @!P3 STG.E.U8 desc[UR36][R4.64+0x19], R37 ;  /* 0x000019250400b986 */ /* 0x0001e2000c101124 */
[----:B------:R-:W-:Y:S05]  /*2d10*/  @P4 BRA `(.L_x_67) ;  /* 0x00000000000c4947 */ /* 0x000fea0003800000 */
[----:B------:R-:W1:Y:S02]  /*2d20*/  LDG.E.U8 R164, desc[UR36][R8.64+0x18] ;  /* 0x0000182408a47981 */ /* 0x000e64000c1e1100 */
[----:B-1----:R-:W-:-:S05]  /*2d30*/  PRMT R11, R164, 0x8880, RZ ;  /* 0x00008880a40b7816 */ /* 0x002fca00000000ff */
[----:B------:R-:W-:-:S07]  /*2d40*/  IMAD R10, R11, R152, RZ ;  /* 0x000000980b0a7224 */ /* 0x000fce00078e02ff */
.L_x_67:
[----:B------:R-:W-:Y:S05]  /*2d50*/  BSYNC B1 ;  /* 0x0000000000017941 */ /* 0x000fea0003800000 */
.L_x_66:
        /* <DEDUP_REMOVED lines=10> */
.L_x_69:
[----:B------:R-:W-:Y:S05]  /*2e00*/  BSYNC B1 ;  /* 0x0000000000017941 */ /* 0x000fea0003800000 */
.L_x_68:
[----:B------:R-:W-:Y:S01]  /*2e10*/  @!P2 IMAD R39, R39, R153, R10 ;  /* 0x000000992727a224 */ /* 0x000fe200078e020a */
[----:B------:R-:W-:Y:S04]  /*2e20*/  BSSY B1, `(.L_x_70) ;  /* 0x0000006000017945 */ /* 0x000fe80003800000 */
[----:B------:R0:W-:Y:S01]  /*2e30*/  @!P2 STG.E.U8 desc[UR36][R6.64+0x19], R39 ;  /* 0x000019270600a986 */ /* 0x0001e2000c101124 */
[----:B------:R-:W-:Y:S05]  /*2e40*/  @P3 BRA `(.L_x_71) ;  /* 0x00000000000c3947 */ /* 0x000fea0003800000 */
[----:B------:R-:W1:Y:S02]  /*2e50*/  LDG.E.U8 R164, desc[UR36][R2.64+0x20] ;  /* 0x0000202402a47981 */ /* 0x000e64000c1e1100 */
[----:B-1----:R-:W-:-:S05]  /*2e60*/  PRMT R11, R164, 0x8880, RZ ;  /* 0x00008880a40b7816 */ /* 0x002fca00000000ff */
[----:B------:R-:W-:-:S07]  /*2e70*/  IMAD R10, R11, R152, RZ ;  /* 0x000000980b0a7224 */ /* 0x000fce00078e02ff */
.L_x_71:
[----:B------:R-:W-:Y:S05]  /*2e80*/  BSYNC B1 ;  /* 0x0000000000017941 */ /* 0x000fea0003800000 */
.L_x_70:
[----:B-1----:R-:W-:Y:S01]  /*2e90*/  @!P3 IMAD R11, R40, R153, R10 ;  /* 0x00000099280bb224 */ /* 0x002fe200078e020a */
[----:B------:R-:W-:Y:S04]  /*2ea0*/  BSSY B1, `(.L_x_72) ;  /* 0x0000006000017945 */ /* 0x000fe80003800000 */
[----:B------:R1:W-:Y:S01]  /*2eb0*/  @!P3 STG.E.U8 desc[UR36][R4.64+0x20], R11 ;  /* 0x0000200b0400b986 */ /* 0x0003e2000c101124 */
[----:B------:R-:W-:Y:S05]  /*2ec0*/  @P4 BRA `(.L_x_73) ;  /* 0x00000000000c4947 */ /* 0x000fea0003800000 */
[----:B------:R-:W1:Y:S02]  /*2ed0*/  LDG.E.U8 R164, desc[UR36][R2.64+0x21] ;  /* 0x0000212402a47981 */ /* 0x000e64000c1e1100 */
[----:B-1----:R-:W-:-:S05]  /*2ee0*/  PRMT R11, R164, 0x8880, RZ ;  /* 0x00008880a40b7816 */ /* 0x002fca00000000ff */
[----:B------:R-:W-:-:S07]  /*2ef0*/  IMAD R10, R11, R152, RZ ;  /* 0x000000980b0a7224 */ /* 0x000fce00078e02ff */
.L_x_73:
[----:B------:R-:W-:Y:S05]  /*2f00*/  BSYNC B1 ;  /* 0x0000000000017941 */ /* 0x000fea0003800000 */
.L_x_72:
        /* <DEDUP_REMOVED lines=10> */
.L_x_75:
[----:B------:R-:W-:Y:S05]  /*2fb0*/  BSYNC B1 ;  /* 0x0000000000017941 */ /* 0x000fea0003800000 */
.L_x_74:
[----:B-1----:R-:W-:Y:S01]  /*2fc0*/  @!P2 IMAD R11, R42, R153, R10 ;  /* 0x000000992a0ba224 */ /* 0x002fe200078e020a */
[----:B------:R-:W-:Y:S04]  /*2fd0*/  BSSY B1, `(.L_x_76) ;  /* 0x0000006000017945 */ /* 0x000fe80003800000 */
[----:B------:R1:W-:Y:S01]  /*2fe0*/  @!P2 STG.E.U8 desc[UR36][R6.64+0x20], R11 ;  /* 0x0000200b0600a986 */ /* 0x0003e2000c101124 */
[----:B------:R-:W-:Y:S05]  /*2ff0*/  @P3 BRA `(.L_x_77) ;  /* 0x00000000000c3947 */ /* 0x000fea0003800000 */
[----:B------:R-:W1:Y:S02]  /*3000*/  LDG.E.U8 R164, desc[UR36][R8.64+0x21] ;  /* 0x0000212408a47981 */ /* 0x000e64000c1e1100 */
[----:B-1----:R-:W-:-:S05]  /*3010*/  PRMT R11, R164, 0x8880, RZ ;  /* 0x00008880a40b7816 */ /* 0x002fca00000000ff */
[----:B------:R-:W-:-:S07]  /*3020*/  IMAD R10, R11, R152, RZ ;  /* 0x000000980b0a7224 */ /* 0x000fce00078e02ff */
.L_x_77:
[----:B------:R-:W-:Y:S05]  /*3030*/  BSYNC B1 ;  /* 0x0000000000017941 */ /* 0x000fea0003800000 */
.L_x_76:
[----:B------:R-:W-:Y:S01]  /*3040*/  @!P3 IMAD R43, R43, R153, R10 ;  /* 0x000000992b2bb224 */ /* 0x000fe200078e020a */
[----:B------:R-:W-:Y:S04]  /*3050*/  BSSY B1, `(.L_x_78) ;  /* 0x0000006000017945 */ /* 0x000fe80003800000 */
[----:B------:R0:W-:Y:S01]  /*3060*/  @!P3 STG.E.U8 desc[UR36][R6.64+0x21], R43 ;  /* 0x0000212b0600b986 */ /* 0x0001e2000c101124 */
[----:B------:R-:W-:Y:S05]  /*3070*/  @P4 BRA `(.L_x_79) ;  /* 0x00000000000c4947 */ /* 0x000fea0003800000 */
[----:B------:R-:W1:Y:S02]  /*3080*/  LDG.E.U8 R164, desc[UR36][R2.64+0x28] ;  /* 0x0000282402a47981 */ /* 0x000e64000c1e1100 */
[----:B-1----:R-:W-:-:S05]  /*3090*/  PRMT R11, R164, 0x8880, RZ ;  /* 0x00008880a40b7816 */ /* 0x002fca00000000ff */
[----:B------:R-:W-:-:S07]  /*30a0*/  IMAD R10, R11, R152, RZ ;  /* 0x000000980b0a7224 */ /* 0x000fce00078e02ff */
.L_x_79:
[----:B------:R-:W-:Y:S05]  /*30b0*/  BSYNC B1 ;  /* 0x0000000000017941 */ /* 0x000fea0003800000 */
.L_x_78:
        /* <DEDUP_REMOVED lines=10> */
.L_x_81:
[----:B------:R-:W-:Y:S05]  /*3160*/  BSYNC B1 ;  /* 0x0000000000017941 */ /* 0x000fea0003800000 */
.L_x_80:
[----:B------:R-:W-:Y:S01]  /*3170*/  @!P2 IMAD R45, R45, R153, R10 ;  /* 0x000000992d2da224 */ /* 0x000fe200078e020a */
[----:B------:R-:W-:Y:S04]  /*3180*/  BSSY B1, `(.L_x_82) ;  /* 0x0000006000017945 */ /* 0x000fe80003800000 */
[----:B------:R0:W-:Y:S01]  /*3190*/  @!P2 STG.E.U8 desc[UR36][R4.64+0x29], R45 ;  /* 0x0000292d0400a986 */ /* 0x0001e2000c101124 */
[----:B------:R-:W-:Y:S05]  /*31a0*/  @P3 BRA `(.L_x_83) ;  /* 0x00000000000c3947 */ /* 0x000fea0003800000 */
[----:B------:R-:W1:Y:S02]  /*31b0*/  LDG.E.U8 R164, desc[UR36][R8.64+0x28] ;  /* 0x0000282408a47981 */ /* 0x000e64000c1e1100 */
[----:B-1----:R-:W-:-:S05]  /*31c0*/  PRMT R11, R164, 0x8880, RZ ;  /* 0x00008880a40b7816 */ /* 0x002fca00000000ff */
[----:B------:R-:W-:-:S07]  /*31d0*/  IMAD R10, R11, R152, RZ ;  /* 0x000000980b0a7224 */ /* 0x000fce00078e02ff */
.L_x_83:
[----:B------:R-:W-:Y:S05]  /*31e0*/  BSYNC B1 ;  /* 0x0000000000017941 */ /* 0x000fea0003800000 */
.L_x_82:
[----:B-1----:R-:W-:Y:S01]  /*31f0*/  @!P3 IMAD R11, R46, R153, R10 ;  /* 0x000000992e0bb224 */ /* 0x002fe200078e020a */
[----:B------:R-:W-:Y:S04]  /*3200*/  BSSY B1, `(.L_x_84) ;  /* 0x0000006000017945 */ /* 0x000fe80003800000 */
[----:B------:R1:W-:Y:S01]  /*3210*/  @!P3 STG.E.U8 desc[UR36][R6.64+0x28], R11 ;  /* 0x0000280b0600b986 */ /* 0x0003e2000c101124 */
[----:B------:R-:W-:Y:S05]  /*3220*/  @P4 BRA `(.L_x_85) ;  /* 0x00000000000c4947 */ /* 0x000fea0003800000 */
[----:B------:R-:W1:Y:S02]  /*3230*/  LDG.E.U8 R164, desc[UR36][R8.64+0x29] ;  /* 0x0000292408a47981 */ /* 0x000e64000c1e1100 */
[----:B-1----:R-:W-:-:S05]  /*3240*/  PRMT R11, R164, 0x8880, RZ ;  /* 0x00008880a40b7816 */ /* 0x002fca00000000ff */
[----:B------:R-:W-:-:S07]  /*3250*/  IMAD R10, R11, R152, RZ ;  /* 0x000000980b0a7224 */ /* 0x000fce00078e02ff */
.L_x_85:
[----:B------:R-:W-:Y:S05]  /*3260*/  BSYNC B1 ;  /* 0x0000000000017941 */ /* 0x000fea0003800000 */
.L_x_84:
        /* <DEDUP_REMOVED lines=10> */
.L_x_87:
[----:B------:R-:W-:Y:S05]  /*3310*/  BSYNC B1 ;  /* 0x0000000000017941 */ /* 0x000fea0003800000 */
.L_x_86:
[----:B-1----:R-:W-:Y:S01]  /*3320*/  @!P2 IMAD R11, R48, R153, R10 ;  /* 0x00000099300ba224 */ /* 0x002fe200078e020a */
[----:B------:R-:W-:Y:S04]  /*3330*/  BSSY B1, `(.L_x_88) ;  /* 0x0000006000017945 */ /* 0x000fe80003800000 */
[----:B------:R1:W-:Y:S01]  /*3340*/  @!P2 STG.E.U8 desc[UR36][R4.64+0x30], R11 ;  /* 0x0000300b0400a986 */ /* 0x0003e2000c101124 */
[----:B------:R-:W-:Y:S05]  /*3350*/  @P3 BRA `(.L_x_89) ;  /* 0x00000000000c3947 */ /* 0x000fea0003800000 */
[----:B------:R-:W1:Y:S02]  /*3360*/  LDG.E.U8 R164, desc[UR36][R2.64+0x31] ;  /* 0x0000312402a47981 */ /* 0x000e64000c1e1100 */
[----:B-1----:R-:W-:-:S05]  /*3370*/  PRMT R11, R164, 0x8880, RZ ;  /* 0x00008880a40b7816 */ /* 0x002fca00000000ff */
[----:B------:R-:W-:-:S07]  /*3380*/  IMAD R10, R11, R152, RZ ;  /* 0x000000980b0a7224 */ /* 0x000fce00078e02ff */
.L_x_89:
[----:B------:R-:W-:Y:S05]  /*3390*/  BSYNC B1 ;  /* 0x0000000000017941 */ /* 0x000fea0003800000 */
.L_x_88:
[----:B------:R-:W-:Y:S01]  /*33a0*/  @!P3 IMAD R49, R49, R153, R10 ;  /* 0x000000993131b224 */ /* 0x000fe200078e020a */
[----:B------:R-:W-:Y:S04]  /*33b0*/  BSSY B1, `(.L_x_90) ;  /* 0x0000006000017945 */ /* 0x000fe80003800000 */
[----:B------:R0:W-:Y:S01]  /*33c0*/  @!P3 STG.E.U8 desc[UR36][R4.64+0x31], R49 ;  /* 0x000031310400b986 */ /* 0x0001e2000c101124 */
[----:B------:R-:W-:Y:S05]  /*33d0*/  @P4 BRA `(.L_x_91) ;  /* 0x00000000000c4947 */ /* 0x000fea0003800000 */
[----:B------:R-:W1:Y:S02]  /*33e0*/  LDG.E.U8 R164, desc[UR36][R8.64+0x30] ;  /* 0x0000302408a47981 */ /* 0x000e64000c1e1100 */
[----:B-1----:R-:W-:-:S05]  /*33f0*/  PRMT R11, R164, 0x8880, RZ ;  /* 0x00008880a40b7816 */ /* 0x002fca00000000ff */
[----:B------:R-:W-:-:S07]  /*3400*/  IMAD R10, R11, R152, RZ ;  /* 0x000000980b0a7224 */ /* 0x000fce00078e02ff */
.L_x_91:
[----:B------:R-:W-:Y:S05]  /*3410*/  BSYNC B1 ;  /* 0x0000000000017941 */ /* 0x000fea0003800000 */
.L_x_90:
        /* <DEDUP_REMOVED lines=10> */
.L_x_93:
[----:B------:R-:W-:Y:S05]  /*34c0*/  BSYNC B1 ;  /* 0x0000000000017941 */ /* 0x000fea0003800000 */
.L_x_92:
[----:B------:R-:W-:Y:S01]  /*34d0*/  @!P2 IMAD R51, R51, R153, R10 ;  /* 0x000000993333a224 */ /* 0x000fe200078e020a */
[----:B------:R-:W-:Y:S04]  /*34e0*/  BSSY B1, `(.L_x_94) ;  /* 0x0000006000017945 */ /* 0x000fe80003800000 */
[----:B------:R0:W-:Y:S01]  /*34f0*/  @!P2 STG.E.U8 desc[UR36][R6.64+0x31], R51 ;  /* 0x000031330600a986 */ /* 0x0001e2000c101124 */
[----:B------:R-:W-:Y:S05]  /*3500*/  @P3 BRA `(.L_x_95) ;  /* 0x00000000000c3947 */ /* 0x000fea0003800000 */
[----:B------:R-:W1:Y:S02]  /*3510*/  LDG.E.U8 R164, desc[UR36][R2.64+0x38] ;  /* 0x0000382402a47981 */ /* 0x000e64000c1e1100 */
[----:B-1----:R-:W-:-:S05]  /*3520*/  PRMT R11, R164, 0x8880, RZ ;  /* 0x00008880a40b7816 */ /* 0x002fca00000000ff */
[----:B------:R-:W-:-:S07]  /*3530*/  IMAD R10, R11, R152, RZ ;  /* 0x000000980b0a7224 */ /* 0x000fce00078e02ff */
.L_x_95:
[----:B------:R-:W-:Y:S05]  /*3540*/  BSYNC B1 ;  /* 0x0000000000017941 */ /* 0x000fea0003800000 */
.L_x_94:
[----:B-1----:R-:W-:Y:S01]  /*3550*/  @!P3 IMAD R11, R52, R153, R10 ;  /* 0x00000099340bb224 */ /* 0x002fe200078e020a */
[----:B------:R-:W-:Y:S04]  /*3560*/  BSSY B1, `(.L_x_96) ;  /* 0x0000006000017945 */ /* 0x000fe80003800000 */
[----:B------:R1:W-:Y:S01]  /*3570*/  @!P3 STG.E.U8 desc[UR36][R4.64+0x38], R11 ;  /* 0x0000380b0400b986 */ /* 0x0003e2000c101124 */
[----:B------:R-:W-:Y:S05]  /*3580*/  @P4 BRA `(.L_x_97) ;  /* 0x00000000000c4947 */ /* 0x000fea0003800000 */
[----:B------:R-:W1:Y:S02]  /*3590*/  LDG.E.U8 R164, desc[UR36][R2.64+0x39] ;  /* 0x0000392402a47981 */ /* 0x000e64000c1e1100 */
[----:B-1----:R-:W-:-:S05]  /*35a0*/  PRMT R11, R164, 0x8880, RZ ;  /* 0x00008880a40b7816 */ /* 0x002fca00000000ff */
[----:B------:R-:W-:-:S07]  /*35b0*/  IMAD R10, R11, R152, RZ ;  /* 0x000000980b0a7224 */ /* 0x000fce00078e02ff */
.L_x_97:
[----:B------:R-:W-:Y:S05]  /*35c0*/  BSYNC B1 ;  /* 0x0000000000017941 */ /* 0x000fea0003800000 */
.L_x_96:
        /* <DEDUP_REMOVED lines=10> */
.L_x_99:
[----:B------:R-:W-:Y:S05]  /*3670*/  BSYNC B1 ;  /* 0x0000000000017941 */ /* 0x000fea0003800000 */
.L_x_98:
[----:B-1----:R-:W-:Y:S01]  /*3680*/  @!P2 IMAD R11, R54, R153, R10 ;  /* 0x00000099360ba224 */ /* 0x002fe200078e020a */
[----:B------:R-:W-:Y:S04]  /*3690*/  BSSY B1, `(.L_x_100) ;  /* 0x0000006000017945 */ /* 0x000fe80003800000 */
[----:B------:R1:W-:Y:S01]  /*36a0*/  @!P2 STG.E.U8 desc[UR36][R6.64+0x38], R11 ;  /* 0x0000380b0600a986 */ /* 0x0003e2000c101124 */
[----:B------:R-:W-:Y:S05]  /*36b0*/  @P3 BRA `(.L_x_101) ;  /* 0x00000000000c3947 */ /* 0x000fea0003800000 */
[----:B------:R-:W1:Y:S02]  /*36c0*/  LDG.E.U8 R164, desc[UR36][R8.64+0x39] ;  /* 0x0000392408a47981 */ /* 0x000e64000c1e1100 */
[----:B-1----:R-:W-:-:S05]  /*36d0*/  PRMT R11, R164, 0x8880, RZ ;  /* 0x00008880a40b7816 */ /* 0x002fca00000000ff */
[----:B------:R-:W-:-:S07]  /*36e0*/  IMAD R10, R11, R152, RZ ;  /* 0x000000980b0a7224 */ /* 0x000fce00078e02ff */
.L_x_101:
[----:B------:R-:W-:Y:S05]  /*36f0*/  BSYNC B1 ;  /* 0x0000000000017941 */ /* 0x000fea0003800000 */
.L_x_100:
[----:B------:R-:W-:Y:S01]  /*3700*/  @!P3 IMAD R55, R55, R153, R10 ;  /* 0x000000993737b224 */ /* 0x000fe200078e020a */
[----:B------:R-:W-:Y:S04]  /*3710*/  BSSY B1, `(.L_x_102) ;  /* 0x0000006000017945 */ /* 0x000fe80003800000 */
[----:B------:R0:W-:Y:S01]  /*3720*/  @!P3 STG.E.U8 desc[UR36][R6.64+0x39], R55 ;  /* 0x000039370600b986 */ /* 0x0001e2000c101124 */
[----:B------:R-:W-:Y:S05]  /*3730*/  @P4 BRA `(.L_x_103) ;  /* 0x00000000000c4947 */ /* 0x000fea0003800000 */
[----:B------:R-:W1:Y:S02]  /*3740*/  LDG.E.U8 R164, desc[UR36][R2.64+0x40] ;  /* 0x0000402402a47981 */ /* 0x000e64000c1e1100 */
[----:B-1----:R-:W-:-:S05]  /*3750*/  PRMT R11, R164, 0x8880, RZ ;  /* 0x00008880a40b7816 */ /* 0x002fca00000000ff */
[----:B------:R-:W-:-:S07]  /*3760*/  IMAD R10, R11, R152, RZ ;  /* 0x000000980b0a7224 */ /* 0x000fce00078e02ff */
.L_x_103:
[----:B------:R-:W-:Y:S05]  /*3770*/  BSYNC B1 ;  /* 0x0000000000017941 */ /* 0x000fea0003800000 */
.L_x_102:
        /* <DEDUP_REMOVED lines=10> */
.L_x_105:
[----:B------:R-:W-:Y:S05]  /*3820*/  BSYNC B1 ;  /* 0x0000000000017941 */ /* 0x000fea0003800000 */
.L_x_104:
[----:B------:R-:W-:Y:S01]  /*3830*/  @!P2 IMAD R57, R57, R153, R10 ;  /* 0x000000993939a224 */ /* 0x000fe200078e020a */
[----:B------:R-:W-:Y:S04]  /*3840*/  BSSY B1, `(.L_x_106) ;  /* 0x0000006000017945 */ /* 0x000fe80003800000 */
[----:B------:R0:W-:Y:S01]  /*3850*/  @!P2 STG.E.U8 desc[UR36][R4.64+0x41], R57 ;  /* 0x000041390400a986 */ /* 0x0001e2000c101124 */
[----:B------:R-:W-:Y:S05]  /*3860*/  @P3 BRA `(.L_x_107) ;  /* 0x00000000000c3947 */ /* 0x000fea0003800000 */
[----:B------:R-:W1:Y:S02]  /*3870*/  LDG.E.U8 R164, desc[UR36][R8.64+0x40] ;  /* 0x0000402408a47981 */ /* 0x000e64000c1e1100 */
[----:B-1----:R-:W-:-:S05]  /*3880*/  PRMT R11, R164, 0x8880, RZ ;  /* 0x00008880a40b7816 */ /* 0x002fca00000000ff */
[----:B------:R-:W-:-:S07]  /*3890*/  IMAD R10, R11, R152, RZ ;  /* 0x000000980b0a7224 */ /* 0x000fce00078e02ff */
.L_x_107:
[----:B------:R-:W-:Y:S05]  /*38a0*/  BSYNC B1 ;  /* 0x0000000000017941 */ /* 0x000fea0003800000 */
.L_x_106:
[----:B-1----:R-:W-:Y:S01]  /*38b0*/  @!P3 IMAD R11, R58, R153, R10 ;  /* 0x000000993a0bb224 */ /* 0x002fe200078e020a */
[----:B------:R-:W-:Y:S04]  /*38c0*/  BSSY B1, `(.L_x_108) ;  /* 0x0000006000017945 */ /* 0x000fe80003800000 */
[----:B------:R1:W-:Y:S01]  /*38d0*/  @!P3 STG.E.U8 desc[UR36][R6.64+0x40], R11 ;  /* 0x0000400b0600b986 */ /* 0x0003e2000c101124 */
[----:B------:R-:W-:Y:S05]  /*38e0*/  @P4 BRA `(.L_x_109) ;  /* 0x00000000000c4947 */ /* 0x000fea0003800000 */
[----:B------:R-:W1:Y:S02]  /*38f0*/  LDG.E.U8 R164, desc[UR36][R8.64+0x41] ;  /* 0x0000412408a47981 */ /* 0x000e64000c1e1100 */
[----:B-1----:R-:W-:-:S05]  /*3900*/  PRMT R11, R164, 0x8880, RZ ;  /* 0x00008880a40b7816 */ /* 0x002fca00000000ff */
[----:B------:R-:W-:-:S07]  /*3910*/  IMAD R10, R11, R152, RZ ;  /* 0x000000980b0a7224 */ /* 0x000fce00078e02ff */
.L_x_109:
[----:B------:R-:W-:Y:S05]  /*3920*/  BSYNC B1 ;  /* 0x0000000000017941 */ /* 0x000fea0003800000 */
.L_x_108:
        /* <DEDUP_REMOVED lines=10> */
.L_x_111:
[----:B------:R-:W-:Y:S05]  /*39d0*/  BSYNC B1 ;  /* 0x0000000000017941 */ /* 0x000fea0003800000 */
.L_x_110:
[----:B-1----:R-:W-:Y:S01]  /*39e0*/  @!P2 IMAD R11, R60, R153, R10 ;  /* 0x000000993c0ba224 */ /* 0x002fe200078e020a */
[----:B------:R-:W-:Y:S04]  /*39f0*/  BSSY B1, `(.L_x_112) ;  /* 0x0000006000017945 */ /* 0x000fe80003800000 */
[----:B------:R1:W-:Y:S01]  /*3a00*/  @!P2 STG.E.U8 desc[UR36][R4.64+0x48], R11 ;  /* 0x0000480b0400a986 */ /* 0x0003e2000c101124 */
[----:B------:R-:W-:Y:S05]  /*3a10*/  @P3 BRA `(.L_x_113) ;  /* 0x00000000000c3947 */ /* 0x000fea0003800000 */
[----:B------:R-:W1:Y:S02]  /*3a20*/  LDG.E.U8 R164, desc[UR36][R2.64+0x49] ;  /* 0x0000492402a47981 */ /* 0x000e64000c1e1100 */
[----:B-1----:R-:W-:-:S05]  /*3a30*/  PRMT R11, R164, 0x8880, RZ ;  /* 0x00008880a40b7816 */ /* 0x002fca00000000ff */
[----:B------:R-:W-:-:S07]  /*3a40*/  IMAD R10, R11, R152, RZ ;  /* 0x000000980b0a7224 */ /* 0x000fce00078e02ff */
.L_x_113:
[----:B------:R-:W-:Y:S05]  /*3a50*/  BSYNC B1 ;  /* 0x0000000000017941 */ /* 0x000fea0003800000 */
.L_x_112:
[----:B------:R-:W-:Y:S01]  /*3a60*/  @!P3 IMAD R61, R61, R153, R10 ;  /* 0x000000993d3db224 */ /* 0x000fe200078e020a */
[----:B------:R-:W-:Y:S04]  /*3a70*/  BSSY B1, `(.L_x_114) ;  /* 0x0000006000017945 */ /* 0x000fe80003800000 */
[----:B------:R0:W-:Y:S01]  /*3a80*/  @!P3 STG.E.U8 desc[UR36][R4.64+0x49], R61 ;  /* 0x0000493d0400b986 */ /* 0x0001e2000c101124 */
[----:B------:R-:W-:Y:S05]  /*3a90*/  @P4 BRA `(.L_x_115) ;  /* 0x00000000000c4947 */ /* 0x000fea0003800000 */
[----:B------:R-:W1:Y:S02]  /*3aa0*/  LDG.E.U8 R164, desc[UR36][R8.64+0x48] ;  /* 0x0000482408a47981 */ /* 0x000e64000c1e1100 */
[----:B-1----:R-:W-:-:S05]  /*3ab0*/  PRMT R11, R164, 0x8880, RZ ;  /* 0x00008880a40b7816 */ /* 0x002fca00000000ff */
[----:B------:R-:W-:-:S07]  /*3ac0*/  IMAD R10, R11, R152, RZ ;  /* 0x000000980b0a7224 */ /* 0x000fce00078e02ff */
.L_x_115:
[----:B------:R-:W-:Y:S05]  /*3ad0*/  BSYNC B1 ;  /* 0x0000000000017941 */ /* 0x000fea0003800000 */
.L_x_114:
        /* <DEDUP_REMOVED lines=10> */
.L_x_117:
[----:B------:R-:W-:Y:S05]  /*3b80*/  BSYNC B1 ;  /* 0x0000000000017941 */ /* 0x000fea0003800000 */
.L_x_116:
[----:B------:R-:W-:Y:S01]  /*3b90*/  @!P2 IMAD R63, R63, R153, R10 ;  /* 0x000000993f3fa224 */ /* 0x000fe200078e020a */
[----:B------:R-:W-:Y:S04]  /*3ba0*/  BSSY B1, `(.L_x_118) ;  /* 0x0000006000017945 */ /* 0x000fe80003800000 */
[----:B------:R0:W-:Y:S01]  /*3bb0*/  @!P2 STG.E.U8 desc[UR36][R6.64+0x49], R63 ;  /* 0x0000493f0600a986 */ /* 0x0001e2000c101124 */
[----:B------:R-:W-:Y:S05]  /*3bc0*/  @P3 BRA `(.L_x_119) ;  /* 0x00000000000c3947 */ /* 0x000fea0003800000 */
[----:B------:R-:W1:Y:S02]  /*3bd0*/  LDG.E.U8 R164, desc[UR36][R2.64+0x50] ;  /* 0x0000502402a47981 */ /* 0x000e64000c1e1100 */
[----:B-1----:R-:W-:-:S05]  /*3be0*/  PRMT R11, R164, 0x8880, RZ ;  /* 0x00008880a40b7816 */ /* 0x002fca00000000ff */
[----:B------:R-:W-:-:S07]  /*3bf0*/  IMAD R10, R11, R152, RZ ;  /* 0x000000980b0a7224 */ /* 0x000fce00078e02ff */
.L_x_119:
[----:B------:R-:W-:Y:S05]  /*3c00*/  BSYNC B1 ;  /* 0x0000000000017941 */ /* 0x000fea0003800000 */
.L_x_118:
[----:B-1----:R-:W-:Y:S01]  /*3c10*/  @!P3 IMAD R11, R64, R153, R10 ;  /* 0x00000099400bb224 */ /* 0x002fe200078e020a */
[----:B------:R-:W-:Y:S04]  /*3c20*/  BSSY B1, `(.L_x_120) ;  /* 0x0000006000017945 */ /* 0x000fe80003800000 */
[----:B------:R1:W-:Y:S01]  /*3c30*/  @!P3 STG.E.U8 desc[UR36][R4.64+0x50], R11 ;  /* 0x0000500b0400b986 */ /* 0x0003e2000c101124 */
[----:B------:R-:W-:Y:S05]  /*3c40*/  @P4 BRA `(.L_x_121) ;  /* 0x00000000000c4947 */ /* 0x000fea0003800000 */
[----:B------:R-:W1:Y:S02]  /*3c50*/  LDG.E.U8 R164, desc[UR36][R2.64+0x51] ;  /* 0x0000512402a47981 */ /* 0x000e64000c1e1100 */
[----:B-1----:R-:W-:-:S05]  /*3c60*/  PRMT R11, R164, 0x8880, RZ ;  /* 0x00008880a40b7816 */ /* 0x002fca00000000ff */
[----:B------:R-:W-:-:S07]  /*3c70*/  IMAD R10, R11, R152, RZ ;  /* 0x000000980b0a7224 */ /* 0x000fce00078e02ff */
.L_x_121:
[----:B------:R-:W-:Y:S05]  /*3c80*/  BSYNC B1 ;  /* 0x0000000000017941 */ /* 0x000fea0003800000 */
.L_x_120:
        /* <DEDUP_REMOVED lines=10> */
.L_x_123:
[----:B------:R-:W-:Y:S05]  /*3d30*/  BSYNC B1 ;  /* 0x0000000000017941 */ /* 0x000fea0003800000 */
.L_x_122:
[----:B-1----:R-:W-:Y:S01]  /*3d40*/  @!P2 IMAD R11, R66, R153, R10 ;  /* 0x00000099420ba224 */ /* 0x002fe200078e020a */
[----:B------:R-:W-:Y:S04]  /*3d50*/  BSSY B1, `(.L_x_124) ;  /* 0x0000006000017945 */ /* 0x000fe80003800000 */
[----:B------:R1:W-:Y:S01]  /*3d60*/  @!P2 STG.E.U8 desc[UR36][R6.64+0x50], R11 ;  /* 0x0000500b0600a986 */ /* 0x0003e2000c101124 */
[----:B------:R-:W-:Y:S05]  /*3d70*/  @P3 BRA `(.L_x_125) ;  /* 0x00000000000c3947 */ /* 0x000fea0003800000 */
[----:B------:R-:W1:Y:S02]  /*3d80*/  LDG.E.U8 R164, desc[UR36][R8.64+0x51] ;  /* 0x0000512408a47981 */ /* 0x000e64000c1e1100 */
[----:B-1----:R-:W-:-:S05]  /*3d90*/  PRMT R11, R164, 0x8880, RZ ;  /* 0x00008880a40b7816 */ /* 0x002fca00000000ff */
[----:B------:R-:W-:-:S07]  /*3da0*/  IMAD R10, R11, R152, RZ ;  /* 0x000000980b0a7224 */ /* 0x000fce00078e02ff */
.L_x_125:
[----:B------:R-:W-:Y:S05]  /*3db0*/  BSYNC B1 ;  /* 0x0000000000017941 */ /* 0x000fea0003800000 */
.L_x_124:
[----:B------:R-:W-:Y:S01]  /*3dc0*/  @!P3 IMAD R67, R67, R153, R10 ;  /* 0x000000994343b224 */ /* 0x000fe200078e020a */
[----:B------:R-:W-:Y:S04]  /*3dd0*/  BSSY B1, `(.L_x_126) ;  /* 0x0000006000017945 */ /* 0x000fe80003800000 */
[----:B------:R0:W-:Y:S01]  /*3de0*/  @!P3 STG.E.U8 desc[UR36][R6.64+0x51], R67 ;  /* 0x000051430600b986 */ /* 0x0001e2000c101124 */
[----:B------:R-:W-:Y:S05]  /*3df0*/  @P4 BRA `(.L_x_127) ;  /* 0x00000000000c4947 */ /* 0x000fea0003800000 */
[----:B------:R-:W1:Y:S02]  /*3e00*/  LDG.E.U8 R164, desc[UR36][R2.64+0x58] ;  /* 0x0000582402a47981 */ /* 0x000e64000c1e1100 */
[----:B-1----:R-:W-:-:S05]  /*3e10*/  PRMT R11, R164, 0x8880, RZ ;  /* 0x00008880a40b7816 */ /* 0x002fca00000000ff */
[----:B------:R-:W-:-:S07]  /*3e20*/  IMAD R10, R11, R152, RZ ;  /* 0x000000980b0a7224 */ /* 0x000fce00078e02ff */
.L_x_127:
[----:B------:R-:W-:Y:S05]  /*3e30*/  BSYNC B1 ;  /* 0x0000000000017941 */ /* 0x000fea0003800000 */
.L_x_126:
        /* <DEDUP_REMOVED lines=10> */
.L_x_129:
[----:B------:R-:W-:Y:S05]  /*3ee0*/  BSYNC B1 ;  /* 0x0000000000017941 */ /* 0x000fea0003800000 */
.L_x_128:
[----:B------:R-:W-:Y:S01]  /*3ef0*/  @!P2 IMAD R69, R69, R153, R10 ;  /* 0x000000994545a224 */ /* 0x000fe200078e020a */
[----:B------:R-:W-:Y:S04]  /*3f00*/  BSSY B1, `(.L_x_130) ;  /* 0x0000006000017945 */ /* 0x000fe80003800000 */
[----:B------:R0:W-:Y:S01]  /*3f10*/  @!P2 STG.E.U8 desc[UR36][R4.64+0x59], R69 ;  /* 0x000059450400a986 */ /* 0x0001e2000c101124 */
[----:B------:R-:W-:Y:S05]  /*3f20*/  @P3 BRA `(.L_x_131) ;  /* 0x00000000000c3947 */ /* 0x000fea0003800000 */
[----:B------:R-:W1:Y:S02]  /*3f30*/  LDG.E.U8 R164, desc[UR36][R8.64+0x58] ;  /* 0x0000582408a47981 */ /* 0x000e64000c1e1100 */
[----:B-1----:R-:W-:-:S05]  /*3f40*/  PRMT R11, R164, 0x8880, RZ ;  /* 0x00008880a40b7816 */ /* 0x002fca00000000ff */
[----:B------:R-:W-:-:S07]  /*3f50*/  IMAD R10, R11, R152, RZ ;  /* 0x000000980b0a7224 */ /* 0x000fce00078e02ff */
.L_x_131:
[----:B------:R-:W-:Y:S05]  /*3f60*/  BSYNC B1 ;  /* 0x0000000000017941 */ /* 0x000fea0003800000 */
.L_x_130:
[----:B-1----:R-:W-:Y:S01]  /*3f70*/  @!P3 IMAD R11, R70, R153, R10 ;  /* 0x00000099460bb224 */ /* 0x002fe200078e020a */
[----:B------:R-:W-:Y:S04]  /*3f80*/  BSSY B1, `(.L_x_132) ;  /* 0x0000006000017945 */ /* 0x000fe80003800000 */
[----:B------:R1:W-:Y:S01]  /*3f90*/  @!P3 STG.E.U8 desc[UR36][R6.64+0x58], R11 ;  /* 0x0000580b0600b986 */ /* 0x0003e2000c101124 */
[----:B------:R-:W-:Y:S05]  /*3fa0*/  @P4 BRA `(.L_x_133) ;  /* 0x00000000000c4947 */ /* 0x000fea0003800000 */
[----:B------:R-:W1:Y:S02]  /*3fb0*/  LDG.E.U8 R164, desc[UR36][R8.64+0x59] ;  /* 0x0000592408a47981 */ /* 0x000e64000c1e1100 */
[----:B-1----:R-:W-:-:S05]  /*3fc0*/  PRMT R11, R164, 0x8880, RZ ;  /* 0x00008880a40b7816 */ /* 0x002fca00000000ff */
[----:B------:R-:W-:-:S07]  /*3fd0*/  IMAD R10, R11, R152, RZ ;  /* 0x000000980b0a7224 */ /* 0x000fce00078e02ff */
.L_x_133:
[----:B------:R-:W-:Y:S05]  /*3fe0*/  BSYNC B1 ;  /* 0x0000000000017941 */ /* 0x000fea0003800000 */
.L_x_132:
        /* <DEDUP_REMOVED lines=10> */
.L_x_135:
[----:B------:R-:W-:Y:S05]  /*4090*/  BSYNC B1 ;  /* 0x0000000000017941 */ /* 0x000fea0003800000 */
.L_x_134:
[----:B-1----:R-:W-:Y:S01]  /*40a0*/  @!P2 IMAD R11, R72, R153, R10 ;  /* 0x00000099480ba224 */ /* 0x002fe200078e020a */
[----:B------:R-:W-:Y:S04]  /*40b0*/  BSSY B1, `(.L_x_136) ;  /* 0x0000006000017945 */ /* 0x000fe80003800000 */
[----:B------:R1:W-:Y:S01]  /*40c0*/  @!P2 STG.E.U8 desc[UR36][R4.64+0x60], R11 ;  /* 0x0000600b0400a986 */ /* 0x0003e2000c101124 */
[----:B------:R-:W-:Y:S05]  /*40d0*/  @P3 BRA `(.L_x_137) ;  /* 0x00000000000c3947 */ /* 0x000fea0003800000 */
[----:B------:R-:W1:Y:S02]  /*40e0*/  LDG.E.U8 R164, desc[UR36][R2.64+0x61] ;  /* 0x0000612402a47981 */ /* 0x000e64000c1e1100 */
[----:B-1----:R-:W-:-:S05]  /*40f0*/  PRMT R11, R164, 0x8880, RZ ;  /* 0x00008880a40b7816 */ /* 0x002fca00000000ff */
[----:B------:R-:W-:-:S07]  /*4100*/  IMAD R10, R11, R152, RZ ;  /* 0x000000980b0a7224 */ /* 0x000fce00078e02ff */
.L_x_137:
[----:B------:R-:W-:Y:S05]  /*4110*/  BSYNC B1 ;  /* 0x0000000000017941 */ /* 0x000fea0003800000 */
.L_x_136:
[----:B------:R-:W-:Y:S01]  /*4120*/  @!P3 IMAD R73, R73, R153, R10 ;  /* 0x000000994949b224 */ /* 0x000fe200078e020a */
[----:B------:R-:W-:Y:S04]  /*4130*/  BSSY B1, `(.L_x_138) ;  /* 0x0000006000017945 */ /* 0x000fe80003800000 */
[----:B------:R0:W-:Y:S01]  /*4140*/  @!P3 STG.E.U8 desc[UR36][R4.64+0x61], R73 ;  /* 0x000061490400b986 */ /* 0x0001e2000c101124 */
[----:B------:R-:W-:Y:S05]  /*4150*/  @P4 BRA `(.L_x_139) ;  /* 0x00000000000c4947 */ /* 0x000fea0003800000 */
[----:B------:R-:W1:Y:S02]  /*4160*/  LDG.E.U8 R164, desc[UR36][R8.64+0x60] ;  /* 0x0000602408a47981 */ /* 0x000e64000c1e1100 */
[----:B-1----:R-:W-:-:S05]  /*4170*/  PRMT R11, R164, 0x8880, RZ ;  /* 0x00008880a40b7816 */ /* 0x002fca00000000ff */
[----:B------:R-:W-:-:S07]  /*4180*/  IMAD R10, R11, R152, RZ ;  /* 0x000000980b0a7224 */ /* 0x000fce00078e02ff */
.L_x_139:
[----:B------:R-:W-:Y:S05]  /*4190*/  BSYNC B1 ;  /* 0x0000000000017941 */ /* 0x000fea0003800000 */
.L_x_138:
        /* <DEDUP_REMOVED lines=10> */
.L_x_141:
[----:B------:R-:W-:Y:S05]  /*4240*/  BSYNC B1 ;  /* 0x0000000000017941 */ /* 0x000fea0003800000 */
.L_x_140:
[----:B------:R-:W-:Y:S01]  /*4250*/  @!P2 IMAD R75, R75, R153, R10 ;  /* 0x000000994b4ba224 */ /* 0x000fe200078e020a */
[----:B------:R-:W-:Y:S04]  /*4260*/  BSSY B1, `(.L_x_142) ;  /* 0x0000006000017945 */ /* 0x000fe80003800000 */
[----:B------:R0:W-:Y:S01]  /*4270*/  @!P2 STG.E.U8 desc[UR36][R6.64+0x61], R75 ;  /* 0x0000614b0600a986 */ /* 0x0001e2000c101124 */
[----:B------:R-:W-:Y:S05]  /*4280*/  @P3 BRA `(.L_x_143) ;  /* 0x00000000000c3947 */ /* 0x000fea0003800000 */
[----:B------:R-:W1:Y:S02]  /*4290*/  LDG.E.U8 R164, desc[UR36][R2.64+0x68] ;  /* 0x0000682402a47981 */ /* 0x000e64000c1e1100 */
[----:B-1----:R-:W-:-:S05]  /*42a0*/  PRMT R11, R164, 0x8880, RZ ;  /* 0x00008880a40b7816 */ /* 0x002fca00000000ff */
[----:B------:R-:W-:-:S07]  /*42b0*/  IMAD R10, R11, R152, RZ ;  /* 0x000000980b0a7224 */ /* 0x000fce00078e02ff */
.L_x_143:
[----:B------:R-:W-:Y:S05]  /*42c0*/  BSYNC B1 ;  /* 0x0000000000017941 */ /* 0x000fea0003800000 */
.L_x_142:
[----:B-1----:R-:W-:Y:S01]  /*42d0*/  @!P3 IMAD R11, R76, R153, R10 ;  /* 0x000000994c0bb224 */ /* 0x002fe200078e020a */
[----:B------:R-:W-:Y:S04]  /*42e0*/  BSSY B1, `(.L_x_144) ;  /* 0x0000006000017945 */ /* 0x000fe80003800000 */
[----:B------:R1:W-:Y:S01]  /*42f0*/  @!P3 STG.E.U8 desc[UR36][R4.64+0x68], R11 ;  /* 0x0000680b0400b986 */ /* 0x0003e2000c101124 */
[----:B------:R-:W-:Y:S05]  /*4300*/  @P4 BRA `(.L_x_145) ;  /* 0x00000000000c4947 */ /* 0x000fea0003800000 */
[----:B------:R-:W1:Y:S02]  /*4310*/  LDG.E.U8 R164, desc[UR36][R2.64+0x69] ;  /* 0x0000692402a47981 */ /* 0x000e64000c1e1100 */
[----:B-1----:R-:W-:-:S05]  /*4320*/  PRMT R11, R164, 0x8880, RZ ;  /* 0x00008880a40b7816 */ /* 0x002fca00000000ff */
[----:B------:R-:W-:-:S07]  /*4330*/  IMAD R10, R11, R152, RZ ;  /* 0x000000980b0a7224 */ /* 0x000fce00078e02ff */
.L_x_145:
[----:B------:R-:W-:Y:S05]  /*4340*/  BSYNC B1 ;  /* 0x0000000000017941 */ /* 0x000fea0003800000 */
.L_x_144:
        /* <DEDUP_REMOVED lines=10> */
.L_x_147:
[----:B------:R-:W-:Y:S05]  /*43f0*/  BSYNC B1 ;  /* 0x0000000000017941 */ /* 0x000fea0003800000 */
.L_x_146:
[----:B-1----:R-:W-:Y:S01]  /*4400*/  @!P2 IMAD R11, R78, R153, R10 ;  /* 0x000000994e0ba224 */ /* 0x002fe200078e020a */
[----:B------:R-:W-:Y:S04]  /*4410*/  BSSY B1, `(.L_x_148) ;  /* 0x0000006000017945 */ /* 0x000fe80003800000 */
[----:B------:R1:W-:Y:S01]  /*4420*/  @!P2 STG.E.U8 desc[UR36][R6.64+0x68], R11 ;  /* 0x0000680b0600a986 */ /* 0x0003e2000c101124 */
[----:B------:R-:W-:Y:S05]  /*4430*/  @P3 BRA `(.L_x_149) ;  /* 0x00000000000c3947 */ /* 0x000fea0003800000 */
[----:B------:R-:W1:Y:S02]  /*4440*/  LDG.E.U8 R164, desc[UR36][R8.64+0x69] ;  /* 0x0000692408a47981 */ /* 0x000e64000c1e1100 */
[----:B-1----:R-:W-:-:S05]  /*4450*/  PRMT R11, R164, 0x8880, RZ ;  /* 0x00008880a40b7816 */ /* 0x002fca00000000ff */
[----:B------:R-:W-:-:S07]  /*4460*/  IMAD R10, R11, R152, RZ ;  /* 0x000000980b0a7224 */ /* 0x000fce00078e02ff */
.L_x_149:
[----:B------:R-:W-:Y:S05]  /*4470*/  BSYNC B1 ;  /* 0x0000000000017941 */ /* 0x000fea0003800000 */
.L_x_148:
[----:B------:R-:W-:Y:S01]  /*4480*/  @!P3 IMAD R79, R79, R153, R10 ;  /* 0x000000994f4fb224 */ /* 0x000fe200078e020a */
[----:B------:R-:W-:Y:S04]  /*4490*/  BSSY B1, `(.L_x_150) ;  /* 0x0000006000017945 */ /* 0x000fe80003800000 */
[----:B------:R0:W-:Y:S01]  /*44a0*/  @!P3 STG.E.U8 desc[UR36][R6.64+0x69], R79 ;  /* 0x0000694f0600b986 */ /* 0x0001e2000c101124 */
[----:B------:R-:W-:Y:S05]  /*44b0*/  @P4 BRA `(.L_x_151) ;  /* 0x00000000000c4947 */ /* 0x000fea0003800000 */
[----:B------:R-:W1:Y:S02]  /*44c0*/  LDG.E.U8 R164, desc[UR36][R2.64+0x70] ;  /* 0x0000702402a47981 */ /* 0x000e64000c1e1100 */
[----:B-1----:R-:W-:-:S05]  /*44d0*/  PRMT R11, R164, 0x8880, RZ ;  /* 0x00008880a40b7816 */ /* 0x002fca00000000ff */
[----:B------:R-:W-:-:S07]  /*44e0*/  IMAD R10, R11, R152, RZ ;  /* 0x000000980b0a7224 */ /* 0x000fce00078e02ff */
.L_x_151:
[----:B------:R-:W-:Y:S05]  /*44f0*/  BSYNC B1 ;  /* 0x0000000000017941 */ /* 0x000fea0003800000 */
.L_x_150:
        /* <DEDUP_REMOVED lines=10> */
.L_x_153:
[----:B------:R-:W-:Y:S05]  /*45a0*/  BSYNC B1 ;  /* 0x0000000000017941 */ /* 0x000fea0003800000 */
.L_x_152:
[----:B------:R-:W-:Y:S01]  /*45b0*/  @!P2 IMAD R81, R81, R153, R10 ;  /* 0x000000995151a224 */ /* 0x000fe200078e020a */
[----:B------:R-:W-:Y:S04]  /*45c0*/  BSSY B1, `(.L_x_154) ;  /* 0x0000006000017945 */ /* 0x000fe80003800000 */
[----:B------:R0:W-:Y:S01]  /*45d0*/  @!P2 STG.E.U8 desc[UR36][R4.64+0x71], R81 ;  /* 0x000071510400a986 */ /* 0x0001e2000c101124 */
[----:B------:R-:W-:Y:S05]  /*45e0*/  @P3 BRA `(.L_x_155) ;  /* 0x00000000000c3947 */ /* 0x000fea0003800000 */
[----:B------:R-:W1:Y:S02]  /*45f0*/  LDG.E.U8 R164, desc[UR36][R8.64+0x70] ;  /* 0x0000702408a47981 */ /* 0x000e64000c1e1100 */
[----:B-1----:R-:W-:-:S05]  /*4600*/  PRMT R11, R164, 0x8880, RZ ;  /* 0x00008880a40b7816 */ /* 0x002fca00000000ff */
[----:B------:R-:W-:-:S07]  /*4610*/  IMAD R10, R11, R152, RZ ;  /* 0x000000980b0a7224 */ /* 0x000fce00078e02ff */
.L_x_155:
[----:B------:R-:W-:Y:S05]  /*4620*/  BSYNC B1 ;  /* 0x0000000000017941 */ /* 0x000fea0003800000 */
.L_x_154:
[----:B-1----:R-:W-:Y:S01]  /*4630*/  @!P3 IMAD R11, R82, R153, R10 ;  /* 0x00000099520bb224 */ /* 0x002fe200078e020a */
[----:B------:R-:W-:Y:S04]  /*4640*/  BSSY B1, `(.L_x_156) ;  /* 0x0000006000017945 */ /* 0x000fe80003800000 */
[----:B------:R1:W-:Y:S01]  /*4650*/  @!P3 STG.E.U8 desc[UR36][R6.64+0x70], R11 ;  /* 0x0000700b0600b986 */ /* 0x0003e2000c101124 */
[----:B------:R-:W-:Y:S05]  /*4660*/  @P4 BRA `(.L_x_157) ;  /* 0x00000000000c4947 */ /* 0x000fea0003800000 */
[----:B------:R-:W1:Y:S02]  /*4670*/  LDG.E.U8 R164, desc[UR36][R8.64+0x71] ;  /* 0x0000712408a47981 */ /* 0x000e64000c1e1100 */
[----:B-1----:R-:W-:-:S05]  /*4680*/  PRMT R11, R164, 0x8880, RZ ;  /* 0x00008880a40b7816 */ /* 0x002fca00000000ff */
[----:B------:R-:W-:-:S07]  /*4690*/  IMAD R10, R11, R152, RZ ;  /* 0x000000980b0a7224 */ /* 0x000fce00078e02ff */
.L_x_157:
[----:B------:R-:W-:Y:S05]  /*46a0*/  BSYNC B1 ;  /* 0x0000000000017941 */ /* 0x000fea0003800000 */
.L_x_156:
        /* <DEDUP_REMOVED lines=10> */
.L_x_159:
[----:B------:R-:W-:Y:S05]  /*4750*/  BSYNC B1 ;  /* 0x0000000000017941 */ /* 0x000fea0003800000 */
.L_x_158:
[----:B-1----:R-:W-:Y:S01]  /*4760*/  @!P2 IMAD R11, R84, R153, R10 ;  /* 0x00000099540ba224 */ /* 0x002fe200078e020a */
[----:B------:R-:W-:Y:S04]  /*4770*/  BSSY B1, `(.L_x_160) ;  /* 0x0000006000017945 */ /* 0x000fe80003800000 */
[----:B------:R1:W-:Y:S01]  /*4780*/  @!P2 STG.E.U8 desc[UR36][R4.64+0x78], R11 ;  /* 0x0000780b0400a986 */ /* 0x0003e2000c101124 */
[----:B------:R-:W-:Y:S05]  /*4790*/  @P3 BRA `(.L_x_161) ;  /* 0x00000000000c3947 */ /* 0x000fea0003800000 */
[----:B------:R-:W1:Y:S02]  /*47a0*/  LDG.E.U8 R164, desc[UR36][R2.64+0x79] ;  /* 0x0000792402a47981 */ /* 0x000e64000c1e1100 */
[----:B-1----:R-:W-:-:S05]  /*47b0*/  PRMT R11, R164, 0x8880, RZ ;  /* 0x00008880a40b7816 */ /* 0x002fca00000000ff */
[----:B------:R-:W-:-:S07]  /*47c0*/  IMAD R10, R11, R152, RZ ;  /* 0x000000980b0a7224 */ /* 0x000fce00078e02ff */
.L_x_161:
[----:B------:R-:W-:Y:S05]  /*47d0*/  BSYNC B1 ;  /* 0x0000000000017941 */ /* 0x000fea0003800000 */
.L_x_160:
[----:B------:R-:W-:Y:S01]  /*47e0*/  @!P3 IMAD R85, R85, R153, R10 ;  /* 0x000000995555b224 */ /* 0x000fe200078e020a */
[----:B------:R-:W-:Y:S04]  /*47f0*/  BSSY B1, `(.L_x_162) ;  /* 0x0000006000017945 */ /* 0x000fe80003800000 */
[----:B------:R0:W-:Y:S01]  /*4800*/  @!P3 STG.E.U8 desc[UR36][R4.64+0x79], R85 ;  /* 0x000079550400b986 */ /* 0x0001e2000c101124 */
[----:B------:R-:W-:Y:S05]  /*4810*/  @P4 BRA `(.L_x_163) ;  /* 0x00000000000c4947 */ /* 0x000fea0003800000 */
[----:B------:R-:W1:Y:S02]  /*4820*/  LDG.E.U8 R164, desc[UR36][R8.64+0x78] ;  /* 0x0000782408a47981 */ /* 0x000e64000c1e1100 */
[----:B-1----:R-:W-:-:S05]  /*4830*/  PRMT R11, R164, 0x8880, RZ ;  /* 0x00008880a40b7816 */ /* 0x002fca00000000ff */
[----:B------:R-:W-:-:S07]  /*4840*/  IMAD R10, R11, R152, RZ ;  /* 0x000000980b0a7224 */ /* 0x000fce00078e02ff */
.L_x_163:
[----:B------:R-:W-:Y:S05]  /*4850*/  BSYNC B1 ;  /* 0x0000000000017941 */ /* 0x000fea0003800000 */
.L_x_162:
        /* <DEDUP_REMOVED lines=10> */
.L_x_165:
[----:B------:R-:W-:Y:S05]  /*4900*/  BSYNC B1 ;  /* 0x0000000000017941 */ /* 0x000fea0003800000 */
.L_x_164:
[----:B------:R-:W-:Y:S01]  /*4910*/  @!P2 IMAD R87, R87, R153, R10 ;  /* 0x000000995757a224 */ /* 0x000fe200078e020a */
[----:B------:R-:W-:Y:S04]  /*4920*/  BSSY B1, `(.L_x_166) ;  /* 0x0000006000017945 */ /* 0x000fe80003800000 */
[----:B------:R0:W-:Y:S01]  /*4930*/  @!P2 STG.E.U8 desc[UR36][R6.64+0x79], R87 ;  /* 0x000079570600a986 */ /* 0x0001e2000c101124 */
[----:B------:R-:W-:Y:S05]  /*4940*/  @P3 BRA `(.L_x_167) ;  /* 0x00000000000c3947 */ /* 0x000fea0003800000 */
[----:B------:R-:W1:Y:S02]  /*4950*/  LDG.E.U8 R164, desc[UR36][R2.64+0x80] ;  /* 0x0000802402a47981 */ /* 0x000e64000c1e1100 */
[----:B-1----:R-:W-:-:S05]  /*4960*/  PRMT R11, R164, 0x8880, RZ ;  /* 0x00008880a40b7816 */ /* 0x002fca00000000ff */
[----:B------:R-:W-:-:S07]  /*4970*/  IMAD R10, R11, R152, RZ ;  /* 0x000000980b0a7224 */ /* 0x000fce00078e02ff */
.L_x_167:
[----:B------:R-:W-:Y:S05]  /*4980*/  BSYNC B1 ;  /* 0x0000000000017941 */ /* 0x000fea0003800000 */
.L_x_166:
[----:B-1----:R-:W-:Y:S01]  /*4990*/  @!P3 IMAD R11, R88, R153, R10 ;  /* 0x00000099580bb224 */ /* 0x002fe200078e020a */
[----:B------:R-:W-:Y:S04]  /*49a0*/  BSSY B1, `(.L_x_168) ;  /* 0x0000006000017945 */ /* 0x000fe80003800000 */
[----:B------:R1:W-:Y:S01]  /*49b0*/  @!P3 STG.E.U8 desc[UR36][R4.64+0x80], R11 ;  /* 0x0000800b0400b986 */ /* 0x0003e2000c101124 */
[----:B------:R-:W-:Y:S05]  /*49c0*/  @P4 BRA `(.L_x_169) ;  /* 0x00000000000c4947 */ /* 0x000fea0003800000 */
[----:B------:R-:W1:Y:S02]  /*49d0*/  LDG.E.U8 R164, desc[UR36][R2.64+0x81] ;  /* 0x0000812402a47981 */ /* 0x000e64000c1e1100 */
[----:B-1----:R-:W-:-:S05]  /*49e0*/  PRMT R11, R164, 0x8880, RZ ;  /* 0x00008880a40b7816 */ /* 0x002fca00000000ff */
[----:B------:R-:W-:-:S07]  /*49f0*/  IMAD R10, R11, R152, RZ ;  /* 0x000000980b0a7224 */ /* 0x000fce00078e02ff */
.L_x_169:
[----:B------:R-:W-:Y:S05]  /*4a00*/  BSYNC B1 ;  /* 0x0000000000017941 */ /* 0x000fea0003800000 */
.L_x_168:
        /* <DEDUP_REMOVED lines=10> */
.L_x_171:
[----:B------:R-:W-:Y:S05]  /*4ab0*/  BSYNC B1 ;  /* 0x0000000000017941 */ /* 0x000fea0003800000 */
.L_x_170:
[----:B-1----:R-:W-:Y:S01]  /*4ac0*/  @!P2 IMAD R11, R90, R153, R10 ;  /* 0x000000995a0ba224 */ /* 0x002fe200078e020a */
[----:B------:R-:W-:Y:S04]  /*4ad0*/  BSSY B1, `(.L_x_172) ;  /* 0x0000006000017945 */ /* 0x000fe80003800000 */
[----:B------:R1:W-:Y:S01]  /*4ae0*/  @!P2 STG.E.U8 desc[UR36][R6.64+0x80], R11 ;  /* 0x0000800b0600a986 */ /* 0x0003e2000c101124 */
[----:B------:R-:W-:Y:S05]  /*4af0*/  @P3 BRA `(.L_x_173) ;  /* 0x00000000000c3947 */ /* 0x000fea0003800000 */
[----:B------:R-:W1:Y:S02]  /*4b00*/  LDG.E.U8 R164, desc[UR36][R8.64+0x81] ;  /* 0x0000812408a47981 */ /* 0x000e64000c1e1100 */
[----:B-1----:R-:W-:-:S05]  /*4b10*/  PRMT R11, R164, 0x8880, RZ ;  /* 0x00008880a40b7816 */ /* 0x002fca00000000ff */
[----:B------:R-:W-:-:S07]  /*4b20*/  IMAD R10, R11, R152, RZ ;  /* 0x000000980b0a7224 */ /* 0x000fce00078e02ff */
.L_x_173:
[----:B------:R-:W-:Y:S05]  /*4b30*/  BSYNC B1 ;  /* 0x0000000000017941 */ /* 0x000fea0003800000 */
.L_x_172:
[----:B------:R-:W-:Y:S01]  /*4b40*/  @!P3 IMAD R91, R91, R153, R10 ;  /* 0x000000995b5bb224 */ /* 0x000fe200078e020a */
[----:B------:R-:W-:Y:S04]  /*4b50*/  BSSY B1, `(.L_x_174) ;  /* 0x0000006000017945 */ /* 0x000fe80003800000 */
[----:B------:R0:W-:Y:S01]  /*4b60*/  @!P3 STG.E.U8 desc[UR36][R6.64+0x81], R91 ;  /* 0x0000815b0600b986 */ /* 0x0001e2000c101124 */
[----:B------:R-:W-:Y:S05]  /*4b70*/  @P4 BRA `(.L_x_175) ;  /* 0x00000000000c4947 */ /* 0x000fea0003800000 */
[----:B------:R-:W1:Y:S02]  /*4b80*/  LDG.E.U8 R164, desc[UR36][R2.64+0x88] ;  /* 0x0000882402a47981 */ /* 0x000e64000c1e1100 */
[----:B-1----:R-:W-:-:S05]  /*4b90*/  PRMT R11, R164, 0x8880, RZ ;  /* 0x00008880a40b7816 */ /* 0x002fca00000000ff */
[----:B------:R-:W-:-:S07]  /*4ba0*/  IMAD R10, R11, R152, RZ ;  /* 0x000000980b0a7224 */ /* 0x000fce00078e02ff */
.L_x_175:
[----:B------:R-:W-:Y:S05]  /*4bb0*/  BSYNC B1 ;  /* 0x0000000000017941 */ /* 0x000fea0003800000 */
.L_x_174:
        /* <DEDUP_REMOVED lines=10> */
.L_x_177:
[----:B------:R-:W-:Y:S05]  /*4c60*/  BSYNC B1 ;  /* 0x0000000000017941 */ /* 0x000fea0003800000 */
.L_x_176:
[----:B------:R-:W-:Y:S01]  /*4c70*/  @!P2 IMAD R93, R93, R153, R10 ;  /* 0x000000995d5da224 */ /* 0x000fe200078e020a */
[----:B------:R-:W-:Y:S04]  /*4c80*/  BSSY B1, `(.L_x_178) ;  /* 0x0000006000017945 */ /* 0x000fe80003800000 */
[----:B------:R0:W-:Y:S01]  /*4c90*/  @!P2 STG.E.U8 desc[UR36][R4.64+0x89], R93 ;  /* 0x0000895d0400a986 */ /* 0x0001e2000c101124 */
[----:B------:R-:W-:Y:S05]  /*4ca0*/  @P3 BRA `(.L_x_179) ;  /* 0x00000000000c3947 */ /* 0x000fea0003800000 */
[----:B------:R-:W1:Y:S02]  /*4cb0*/  LDG.E.U8 R164, desc[UR36][R8.64+0x88] ;  /* 0x0000882408a47981 */ /* 0x000e64000c1e1100 */
[----:B-1----:R-:W-:-:S05]  /*4cc0*/  PRMT R11, R164, 0x8880, RZ ;  /* 0x00008880a40b7816 */ /* 0x002fca00000000ff */
[----:B------:R-:W-:-:S07]  /*4cd0*/  IMAD R10, R11, R152, RZ ;  /* 0x000000980b0a7224 */ /* 0x000fce00078e02ff */
.L_x_179:
[----:B------:R-:W-:Y:S05]  /*4ce0*/  BSYNC B1 ;  /* 0x0000000000017941 */ /* 0x000fea0003800000 */
.L_x_178:
[----:B-1----:R-:W-:Y:S01]  /*4cf0*/  @!P3 IMAD R11, R94, R153, R10 ;  /* 0x000000995e0bb224 */ /* 0x002fe200078e020a */
[----:B------:R-:W-:Y:S04]  /*4d00*/  BSSY B1, `(.L_x_180) ;  /* 0x0000006000017945 */ /* 0x000fe80003800000 */
[----:B------:R1:W-:Y:S01]  /*4d10*/  @!P3 STG.E.U8 desc[UR36][R6.64+0x88], R11 ;  /* 0x0000880b0600b986 */ /* 0x0003e2000c101124 */
[----:B------:R-:W-:Y:S05]  /*4d20*/  @P4 BRA `(.L_x_181) ;  /* 0x00000000000c4947 */ /* 0x000fea0003800000 */
[----:B------:R-:W1:Y:S02]  /*4d30*/  LDG.E.U8 R164, desc[UR36][R8.64+0x89] ;  /* 0x0000892408a47981 */ /* 0x000e64000c1e1100 */
[----:B-1----:R-:W-:-:S05]  /*4d40*/  PRMT R11, R164, 0x8880, RZ ;  /* 0x00008880a40b7816 */ /* 0x002fca00000000ff */
[----:B------:R-:W-:-:S07]  /*4d50*/  IMAD R10, R11, R152, RZ ;  /* 0x000000980b0a7224 */ /* 0x000fce00078e02ff */
.L_x_181:
[----:B------:R-:W-:Y:S05]  /*4d60*/  BSYNC B1 ;  /* 0x0000000000017941 */ /* 0x000fea0003800000 */
.L_x_180:
        /* <DEDUP_REMOVED lines=10> */
.L_x_183:
[----:B------:R-:W-:Y:S05]  /*4e10*/  BSYNC B1 ;  /* 0x0000000000017941 */ /* 0x000fea0003800000 */
.L_x_182:
[----:B-1----:R-:W-:Y:S01]  /*4e20*/  @!P2 IMAD R11, R96, R153, R10 ;  /* 0x00000099600ba224 */ /* 0x002fe200078e020a */
[----:B------:R-:W-:Y:S04]  /*4e30*/  BSSY B1, `(.L_x_184) ;  /* 0x0000006000017945 */ /* 0x000fe80003800000 */
[----:B------:R1:W-:Y:S01]  /*4e40*/  @!P2 STG.E.U8 desc[UR36][R4.64+0x90], R11 ;  /* 0x0000900b0400a986 */ /* 0x0003e2000c101124 */
[----:B------:R-:W-:Y:S05]  /*4e50*/  @P3 BRA `(.L_x_185) ;  /* 0x00000000000c3947 */ /* 0x000fea0003800000 */
[----:B------:R-:W1:Y:S02]  /*4e60*/  LDG.E.U8 R164, desc[UR36][R2.64+0x91] ;  /* 0x0000912402a47981 */ /* 0x000e64000c1e1100 */
[----:B-1----:R-:W-:-:S05]  /*4e70*/  PRMT R11, R164, 0x8880, RZ ;  /* 0x00008880a40b7816 */ /* 0x002fca00000000ff */
[----:B------:R-:W-:-:S07]  /*4e80*/  IMAD R10, R11, R152, RZ ;  /* 0x000000980b0a7224 */ /* 0x000fce00078e02ff */
.L_x_185:
[----:B------:R-:W-:Y:S05]  /*4e90*/  BSYNC B1 ;  /* 0x0000000000017941 */ /* 0x000fea0003800000 */
.L_x_184:
[----:B------:R-:W-:Y:S01]  /*4ea0*/  @!P3 IMAD R97, R97, R153, R10 ;  /* 0x000000996161b224 */ /* 0x000fe200078e020a */
[----:B------:R-:W-:Y:S04]  /*4eb0*/  BSSY B1, `(.L_x_186) ;  /* 0x0000006000017945 */ /* 0x000fe80003800000 */
[----:B------:R0:W-:Y:S01]  /*4ec0*/  @!P3 STG.E.U8 desc[UR36][R4.64+0x91], R97 ;  /* 0x000091610400b986 */ /* 0x0001e2000c101124 */
[----:B------:R-:W-:Y:S05]  /*4ed0*/  @P4 BRA `(.L_x_187) ;  /* 0x00000000000c4947 */ /* 0x000fea0003800000 */
[----:B------:R-:W1:Y:S02]  /*4ee0*/  LDG.E.U8 R164, desc[UR36][R8.64+0x90] ;  /* 0x0000902408a47981 */ /* 0x000e64000c1e1100 */
[----:B-1----:R-:W-:-:S05]  /*4ef0*/  PRMT R11, R164, 0x8880, RZ ;  /* 0x00008880a40b7816 */ /* 0x002fca00000000ff */
[----:B------:R-:W-:-:S07]  /*4f00*/  IMAD R10, R11, R152, RZ ;  /* 0x000000980b0a7224 */ /* 0x000fce00078e02ff */
.L_x_187:
[----:B------:R-:W-:Y:S05]  /*4f10*/  BSYNC B1 ;  /* 0x0000000000017941 */ /* 0x000fea0003800000 */
.L_x_186:
        /* <DEDUP_REMOVED lines=10> */
.L_x_189:
[----:B------:R-:W-:Y:S05]  /*4fc0*/  BSYNC B1 ;  /* 0x0000000000017941 */ /* 0x000fea0003800000 */
.L_x_188:
[----:B------:R-:W-:Y:S01]  /*4fd0*/  @!P2 IMAD R99, R99, R153, R10 ;  /* 0x000000996363a224 */ /* 0x000fe200078e020a */
[----:B------:R-:W-:Y:S04]  /*4fe0*/  BSSY B1, `(.L_x_190) ;  /* 0x0000006000017945 */ /* 0x000fe80003800000 */
[----:B------:R0:W-:Y:S01]  /*4ff0*/  @!P2 STG.E.U8 desc[UR36][R6.64+0x91], R99 ;  /* 0x000091630600a986 */ /* 0x0001e2000c101124 */
[----:B------:R-:W-:Y:S05]  /*5000*/  @P3 BRA `(.L_x_191) ;  /* 0x00000000000c3947 */ /* 0x000fea0003800000 */
[----:B------:R-:W1:Y:S02]  /*5010*/  LDG.E.U8 R164, desc[UR36][R2.64+0x98] ;  /* 0x0000982402a47981 */ /* 0x000e64000c1e1100 */
[----:B-1----:R-:W-:-:S05]  /*5020*/  PRMT R11, R164, 0x8880, RZ ;  /* 0x00008880a40b7816 */ /* 0x002fca00000000ff */
[----:B------:R-:W-:-:S07]  /*5030*/  IMAD R10, R11, R152, RZ ;  /* 0x000000980b0a7224 */ /* 0x000fce00078e02ff */
.L_x_191:
[----:B------:R-:W-:Y:S05]  /*5040*/  BSYNC B1 ;  /* 0x0000000000017941 */ /* 0x000fea0003800000 */
.L_x_190:
[----:B-1----:R-:W-:Y:S01]  /*5050*/  @!P3 IMAD R11, R100, R153, R10 ;  /* 0x00000099640bb224 */ /* 0x002fe200078e020a */
[----:B------:R-:W-:Y:S04]  /*5060*/  BSSY B1, `(.L_x_192) ;  /* 0x0000006000017945 */ /* 0x000fe80003800000 */
[----:B------:R1:W-:Y:S01]  /*5070*/  @!P3 STG.E.U8 desc[UR36][R4.64+0x98], R11 ;  /* 0x0000980b0400b986 */ /* 0x0003e2000c101124 */
[----:B------:R-:W-:Y:S05]  /*5080*/  @P4 BRA `(.L_x_193) ;  /* 0x00000000000c4947 */ /* 0x000fea0003800000 */
[----:B------:R-:W1:Y:S02]  /*5090*/  LDG.E.U8 R164, desc[UR36][R2.64+0x99] ;  /* 0x0000992402a47981 */ /* 0x000e64000c1e1100 */
[----:B-1----:R-:W-:-:S05]  /*50a0*/  PRMT R11, R164, 0x8880, RZ ;  /* 0x00008880a40b7816 */ /* 0x002fca00000000ff */
[----:B------:R-:W-:-:S07]  /*50b0*/  IMAD R10, R11, R152, RZ ;  /* 0x000000980b0a7224 */ /* 0x000fce00078e02ff */
.L_x_193:
[----:B------:R-:W-:Y:S05]  /*50c0*/  BSYNC B1 ;  /* 0x0000000000017941 */ /* 0x000fea0003800000 */
.L_x_192:
        /* <DEDUP_REMOVED lines=10> */
.L_x_195:
[----:B------:R-:W-:Y:S05]  /*5170*/  BSYNC B1 ;  /* 0x0000000000017941 */ /* 0x000fea0003800000 */
.L_x_194:
[----:B-1----:R-:W-:Y:S01]  /*5180*/  @!P2 IMAD R11, R102, R153, R10 ;  /* 0x00000099660ba224 */ /* 0x002fe200078e020a */
[----:B------:R-:W-:Y:S04]  /*5190*/  BSSY B1, `(.L_x_196) ;  /* 0x0000006000017945 */ /* 0x000fe80003800000 */
[----:B------:R1:W-:Y:S01]  /*51a0*/  @!P2 STG.E.U8 desc[UR36][R6.64+0x98], R11 ;  /* 0x0000980b0600a986 */ /* 0x0003e2000c101124 */
[----:B------:R-:W-:Y:S05]  /*51b0*/  @P3 BRA `(.L_x_197) ;  /* 0x00000000000c3947 */ /* 0x000fea0003800000 */
[----:B------:R-:W1:Y:S02]  /*51c0*/  LDG.E.U8 R164, desc[UR36][R8.64+0x99] ;  /* 0x0000992408a47981 */ /* 0x000e64000c1e1100 */
[----:B-1----:R-:W-:-:S05]  /*51d0*/  PRMT R11, R164, 0x8880, RZ ;  /* 0x00008880a40b7816 */ /* 0x002fca00000000ff */
[----:B------:R-:W-:-:S07]  /*51e0*/  IMAD R10, R11, R152, RZ ;  /* 0x000000980b0a7224 */ /* 0x000fce00078e02ff */
.L_x_197:
[----:B------:R-:W-:Y:S05]  /*51f0*/  BSYNC B1 ;  /* 0x0000000000017941 */ /* 0x000fea0003800000 */
.L_x_196:
[----:B------:R-:W-:Y:S01]  /*5200*/  @!P3 IMAD R103, R103, R153, R10 ;  /* 0x000000996767b224 */ /* 0x000fe200078e020a */
[----:B------:R-:W-:Y:S04]  /*5210*/  BSSY B1, `(.L_x_198) ;  /* 0x0000006000017945 */ /* 0x000fe80003800000 */
[----:B------:R0:W-:Y:S01]  /*5220*/  @!P3 STG.E.U8 desc[UR36][R6.64+0x99], R103 ;  /* 0x000099670600b986 */ /* 0x0001e2000c101124 */
[----:B------:R-:W-:Y:S05]  /*5230*/  @P4 BRA `(.L_x_199) ;  /* 0x00000000000c4947 */ /* 0x000fea0003800000 */
[----:B------:R-:W1:Y:S02]  /*5240*/  LDG.E.U8 R164, desc[UR36][R2.64+0xa0] ;  /* 0x0000a02402a47981 */ /* 0x000e64000c1e1100 */
[----:B-1----:R-:W-:-:S05]  /*5250*/  PRMT R11, R164, 0x8880, RZ ;  /* 0x00008880a40b7816 */ /* 0x002fca00000000ff */
[----:B------:R-:W-:-:S07]  /*5260*/  IMAD R10, R11, R152, RZ ;  /* 0x000000980b0a7224 */ /* 0x000fce00078e02ff */
.L_x_199:
[----:B------:R-:W-:Y:S05]  /*5270*/  BSYNC B1 ;  /* 0x0000000000017941 */ /* 0x000fea0003800000 */
.L_x_198:
        /* <DEDUP_REMOVED lines=10> */
.L_x_201:
[----:B------:R-:W-:Y:S05]  /*5320*/  BSYNC B1 ;  /* 0x0000000000017941 */ /* 0x000fea0003800000 */
.L_x_200:
[----:B------:R-:W-:Y:S01]  /*5330*/  @!P2 IMAD R105, R105, R153, R10 ;  /* 0x000000996969a224 */ /* 0x000fe200078e020a */
[----:B------:R-:W-:Y:S04]  /*5340*/  BSSY B1, `(.L_x_202) ;  /* 0x0000006000017945 */ /* 0x000fe80003800000 */
[----:B------:R0:W-:Y:S01]  /*5350*/  @!P2 STG.E.U8 desc[UR36][R4.64+0xa1], R105 ;  /* 0x0000a1690400a986 */ /* 0x0001e2000c101124 */
[----:B------:R-:W-:Y:S05]  /*5360*/  @P3 BRA `(.L_x_203) ;  /* 0x00000000000c3947 */ /* 0x000fea0003800000 */
[----:B------:R-:W1:Y:S02]  /*5370*/  LDG.E.U8 R164, desc[UR36][R8.64+0xa0] ;  /* 0x0000a02408a47981 */ /* 0x000e64000c1e1100 */
[----:B-1----:R-:W-:-:S05]  /*5380*/  PRMT R11, R164, 0x8880, RZ ;  /* 0x00008880a40b7816 */ /* 0x002fca00000000ff */
[----:B------:R-:W-:-:S07]  /*5390*/  IMAD R10, R11, R152, RZ ;  /* 0x000000980b0a7224 */ /* 0x000fce00078e02ff */
.L_x_203:
[----:B------:R-:W-:Y:S05]  /*53a0*/  BSYNC B1 ;  /* 0x0000000000017941 */ /* 0x000fea0003800000 */
.L_x_202:
[----:B-1----:R-:W-:Y:S01]  /*53b0*/  @!P3 IMAD R11, R106, R153, R10 ;  /* 0x000000996a0bb224 */ /* 0x002fe200078e020a */
[----:B------:R-:W-:Y:S04]  /*53c0*/  BSSY B1, `(.L_x_204) ;  /* 0x0000006000017945 */ /* 0x000fe80003800000 */
[----:B------:R1:W-:Y:S01]  /*53d0*/  @!P3 STG.E.U8 desc[UR36][R6.64+0xa0], R11 ;  /* 0x0000a00b0600b986 */ /* 0x0003e2000c101124 */
[----:B------:R-:W-:Y:S05]  /*53e0*/  @P4 BRA `(.L_x_205) ;  /* 0x00000000000c4947 */ /* 0x000fea0003800000 */
[----:B------:R-:W1:Y:S02]  /*53f0*/  LDG.E.U8 R164, desc[UR36][R8.64+0xa1] ;  /* 0x0000a12408a47981 */ /* 0x000e64000c1e1100 */
[----:B-1----:R-:W-:-:S05]  /*5400*/  PRMT R11, R164, 0x8880, RZ ;  /* 0x00008880a40b7816 */ /* 0x002fca00000000ff */
[----:B------:R-:W-:-:S07]  /*5410*/  IMAD R10, R11, R152, RZ ;  /* 0x000000980b0a7224 */ /* 0x000fce00078e02ff */
.L_x_205:
[----:B------:R-:W-:Y:S05]  /*5420*/  BSYNC B1 ;  /* 0x0000000000017941 */ /* 0x000fea0003800000 */
.L_x_204:
        /* <DEDUP_REMOVED lines=10> */
.L_x_207:
[----:B------:R-:W-:Y:S05]  /*54d0*/  BSYNC B1 ;  /* 0x0000000000017941 */ /* 0x000fea0003800000 */
.L_x_206:
[----:B-1----:R-:W-:Y:S01]  /*54e0*/  @!P2 IMAD R11, R108, R153, R10 ;  /* 0x000000996c0ba224 */ /* 0x002fe200078e020a */
[----:B------:R-:W-:Y:S04]  /*54f0*/  BSSY B1, `(.L_x_208) ;  /* 0x0000006000017945 */ /* 0x000fe80003800000 */
[----:B------:R1:W-:Y:S01]  /*5500*/  @!P2 STG.E.U8 desc[UR36][R4.64+0xa8], R11 ;  /* 0x0000a80b0400a986 */ /* 0x0003e2000c101124 */
[----:B------:R-:W-:Y:S05]  /*5510*/  @P3 BRA `(.L_x_209) ;  /* 0x00000000000c3947 */ /* 0x000fea0003800000 */
[----:B------:R-:W1:Y:S02]  /*5520*/  LDG.E.U8 R164, desc[UR36][R2.64+0xa9] ;  /* 0x0000a92402a47981 */ /* 0x000e64000c1e1100 */
[----:B-1----:R-:W-:-:S05]  /*5530*/  PRMT R11, R164, 0x8880, RZ ;  /* 0x00008880a40b7816 */ /* 0x002fca00000000ff */
[----:B------:R-:W-:-:S07]  /*5540*/  IMAD R10, R11, R152, RZ ;  /* 0x000000980b0a7224 */ /* 0x000fce00078e02ff */
.L_x_209:
[----:B------:R-:W-:Y:S05]  /*5550*/  BSYNC B1 ;  /* 0x0000000000017941 */ /* 0x000fea0003800000 */
.L_x_208:
[----:B------:R-:W-:Y:S01]  /*5560*/  @!P3 IMAD R109, R109, R153, R10 ;  /* 0x000000996d6db224 */ /* 0x000fe200078e020a */
[----:B------:R-:W-:Y:S04]  /*5570*/  BSSY B1, `(.L_x_210) ;  /* 0x0000006000017945 */ /* 0x000fe80003800000 */
[----:B------:R0:W-:Y:S01]  /*5580*/  @!P3 STG.E.U8 desc[UR36][R4.64+0xa9], R109 ;  /* 0x0000a96d0400b986 */ /* 0x0001e2000c101124 */
[----:B------:R-:W-:Y:S05]  /*5590*/  @P4 BRA `(.L_x_211) ;  /* 0x00000000000c4947 */ /* 0x000fea0003800000 */
[----:B------:R-:W1:Y:S02]  /*55a0*/  LDG.E.U8 R164, desc[UR36][R8.64+0xa8] ;  /* 0x0000a82408a47981 */ /* 0x000e64000c1e1100 */
[----:B-1----:R-:W-:-:S05]  /*55b0*/  PRMT R11, R164, 0x8880, RZ ;  /* 0x00008880a40b7816 */ /* 0x002fca00000000ff */
[----:B------:R-:W-:-:S07]  /*55c0*/  IMAD R10, R11, R152, RZ ;  /* 0x000000980b0a7224 */ /* 0x000fce00078e02ff */
.L_x_211:
[----:B------:R-:W-:Y:S05]  /*55d0*/  BSYNC B1 ;  /* 0x0000000000017941 */ /* 0x000fea0003800000 */
.L_x_210:
        /* <DEDUP_REMOVED lines=10> */
.L_x_213:
[----:B------:R-:W-:Y:S05]  /*5680*/  BSYNC B1 ;  /* 0x0000000000017941 */ /* 0x000fea0003800000 */
.L_x_212:
[----:B------:R-:W-:Y:S01]  /*5690*/  @!P2 IMAD R111, R111, R153, R10 ;  /* 0x000000996f6fa224 */ /* 0x000fe200078e020a */
[----:B------:R-:W-:Y:S04]  /*56a0*/  BSSY B1, `(.L_x_214) ;  /* 0x0000006000017945 */ /* 0x000fe80003800000 */
[----:B------:R0:W-:Y:S01]  /*56b0*/  @!P2 STG.E.U8 desc[UR36][R6.64+0xa9], R111 ;  /* 0x0000a96f0600a986 */ /* 0x0001e2000c101124 */
[----:B------:R-:W-:Y:S05]  /*56c0*/  @P3 BRA `(.L_x_215) ;  /* 0x00000000000c3947 */ /* 0x000fea0003800000 */
[----:B------:R-:W1:Y:S02]  /*56d0*/  LDG.E.U8 R164, desc[UR36][R2.64+0xb0] ;  /* 0x0000b02402a47981 */ /* 0x000e64000c1e1100 */
[----:B-1----:R-:W-:-:S05]  /*56e0*/  PRMT R11, R164, 0x8880, RZ ;  /* 0x00008880a40b7816 */ /* 0x002fca00000000ff */
[----:B------:R-:W-:-:S07]  /*56f0*/  IMAD R10, R11, R152, RZ ;  /* 0x000000980b0a7224 */ /* 0x000fce00078e02ff */
.L_x_215:
[----:B------:R-:W-:Y:S05]  /*5700*/  BSYNC B1 ;  /* 0x0000000000017941 */ /* 0x000fea0003800000 */
.L_x_214:
[----:B-1----:R-:W-:Y:S01]  /*5710*/  @!P3 IMAD R11, R112, R153, R10 ;  /* 0x00000099700bb224 */ /* 0x002fe200078e020a */
[----:B------:R-:W-:Y:S04]  /*5720*/  BSSY B1, `(.L_x_216) ;  /* 0x0000006000017945 */ /* 0x000fe80003800000 */
[----:B------:R1:W-:Y:S01]  /*5730*/  @!P3 STG.E.U8 desc[UR36][R4.64+0xb0], R11 ;  /* 0x0000b00b0400b986 */ /* 0x0003e2000c101124 */
[----:B------:R-:W-:Y:S05]  /*5740*/  @P4 BRA `(.L_x_217) ;  /* 0x00000000000c4947 */ /* 0x000fea0003800000 */
[----:B------:R-:W1:Y:S02]  /*5750*/  LDG.E.U8 R164, desc[UR36][R2.64+0xb1] ;  /* 0x0000b12402a47981 */ /* 0x000e64000c1e1100 */
[----:B-1----:R-:W-:-:S05]  /*5760*/  PRMT R11, R164, 0x8880, RZ ;  /* 0x00008880a40b7816 */ /* 0x002fca00000000ff */
[----:B------:R-:W-:-:S07]  /*5770*/  IMAD R10, R11, R152, RZ ;  /* 0x000000980b0a7224 */ /* 0x000fce00078e02ff */
.L_x_217:
[----:B------:R-:W-:Y:S05]  /*5780*/  BSYNC B1 ;  /* 0x0000000000017941 */ /* 0x000fea0003800000 */
.L_x_216:
        /* <DEDUP_REMOVED lines=10> */
.L_x_219:
[----:B------:R-:W-:Y:S05]  /*5830*/  BSYNC B1 ;  /* 0x0000000000017941 */ /* 0x000fea0003800000 */
.L_x_218:
[----:B-1----:R-:W-:Y:S01]  /*5840*/  @!P2 IMAD R11, R114, R153, R10 ;  /* 0x00000099720ba224 */ /* 0x002fe200078e020a */
[----:B------:R-:W-:Y:S04]  /*5850*/  BSSY B1, `(.L_x_220) ;  /* 0x0000006000017945 */ /* 0x000fe80003800000 */
[----:B------:R1:W-:Y:S01]  /*5860*/  @!P2 STG.E.U8 desc[UR36][R6.64+0xb0], R11 ;  /* 0x0000b00b0600a986 */ /* 0x0003e2000c101124 */
[----:B------:R-:W-:Y:S05]  /*5870*/  @P3 BRA `(.L_x_221) ;  /* 0x00000000000c3947 */ /* 0x000fea0003800000 */
[----:B------:R-:W1:Y:S02]  /*5880*/  LDG.E.U8 R164, desc[UR36][R8.64+0xb1] ;  /* 0x0000b12408a47981 */ /* 0x000e64000c1e1100 */
[----:B-1----:R-:W-:-:S05]  /*5890*/  PRMT R11, R164, 0x8880, RZ ;  /* 0x00008880a40b7816 */ /* 0x002fca00000000ff */
[----:B------:R-:W-:-:S07]  /*58a0*/  IMAD R10, R11, R152, RZ ;  /* 0x000000980b0a7224 */ /* 0x000fce00078e02ff */
.L_x_221:
[----:B------:R-:W-:Y:S05]  /*58b0*/  BSYNC B1 ;  /* 0x0000000000017941 */ /* 0x000fea0003800000 */
.L_x_220:
[----:B------:R-:W-:Y:S01]  /*58c0*/  @!P3 IMAD R115, R115, R153, R10 ;  /* 0x000000997373b224 */ /* 0x000fe200078e020a */
[----:B------:R-:W-:Y:S04]  /*58d0*/  BSSY B1, `(.L_x_222) ;  /* 0x0000006000017945 */ /* 0x000fe80003800000 */
[----:B------:R0:W-:Y:S01]  /*58e0*/  @!P3 STG.E.U8 desc[UR36][R6.64+0xb1], R115 ;  /* 0x0000b1730600b986 */ /* 0x0001e2000c101124 */
[----:B------:R-:W-:Y:S05]  /*58f0*/  @P4 BRA `(.L_x_223) ;  /* 0x00000000000c4947 */ /* 0x000fea0003800000 */
[----:B------:R-:W1:Y:S02]  /*5900*/  LDG.E.U8 R164, desc[UR36][R2.64+0xb8] ;  /* 0x0000b82402a47981 */ /* 0x000e64000c1e1100 */
[----:B-1----:R-:W-:-:S05]  /*5910*/  PRMT R11, R164, 0x8880, RZ ;  /* 0x00008880a40b7816 */ /* 0x002fca00000000ff */
[----:B------:R-:W-:-:S07]  /*5920*/  IMAD R10, R11, R152, RZ ;  /* 0x000000980b0a7224 */ /* 0x000fce00078e02ff */
.L_x_223:
[----:B------:R-:W-:Y:S05]  /*5930*/  BSYNC B1 ;  /* 0x0000000000017941 */ /* 0x000fea0003800000 */
.L_x_222:
        /* <DEDUP_REMOVED lines=10> */
.L_x_225:
[----:B------:R-:W-:Y:S05]  /*59e0*/  BSYNC B1 ;  /* 0x0000000000017941 */ /* 0x000fea0003800000 */
.L_x_224:
[----:B------:R-:W-:Y:S01]  /*59f0*/  @!P2 IMAD R117, R117, R153, R10 ;  /* 0x000000997575a224 */ /* 0x000fe200078e020a */
[----:B------:R-:W-:Y:S04]  /*5a00*/  BSSY B1, `(.L_x_226) ;  /* 0x0000006000017945 */ /* 0x000fe80003800000 */
[----:B------:R0:W-:Y:S01]  /*5a10*/  @!P2 STG.E.U8 desc[UR36][R4.64+0xb9], R117 ;  /* 0x0000b9750400a986 */ /* 0x0001e2000c101124 */
[----:B------:R-:W-:Y:S05]  /*5a20*/  @P3 BRA `(.L_x_227) ;  /* 0x00000000000c3947 */ /* 0x000fea0003800000 */
[----:B------:R-:W1:Y:S02]  /*5a30*/  LDG.E.U8 R164, desc[UR36][R8.64+0xb8] ;  /* 0x0000b82408a47981 */ /* 0x000e64000c1e1100 */
[----:B-1----:R-:W-:-:S05]  /*5a40*/  PRMT R11, R164, 0x8880, RZ ;  /* 0x00008880a40b7816 */ /* 0x002fca00000000ff */
[----:B------:R-:W-:-:S07]  /*5a50*/  IMAD R10, R11, R152, RZ ;  /* 0x000000980b0a7224 */ /* 0x000fce00078e02ff */
.L_x_227:
[----:B------:R-:W-:Y:S05]  /*5a60*/  BSYNC B1 ;  /* 0x0000000000017941 */ /* 0x000fea0003800000 */
.L_x_226:
[----:B-1----:R-:W-:Y:S01]  /*5a70*/  @!P3 IMAD R11, R118, R153, R10 ;  /* 0x00000099760bb224 */ /* 0x002fe200078e020a */
[----:B------:R-:W-:Y:S04]  /*5a80*/  BSSY B1, `(.L_x_228) ;  /* 0x0000006000017945 */ /* 0x000fe80003800000 */
[----:B------:R1:W-:Y:S01]  /*5a90*/  @!P3 STG.E.U8 desc[UR36][R6.64+0xb8], R11 ;  /* 0x0000b80b0600b986 */ /* 0x0003e2000c101124 */
[----:B------:R-:W-:Y:S05]  /*5aa0*/  @P4 BRA `(.L_x_229) ;  /* 0x00000000000c4947 */ /* 0x000fea0003800000 */
[----:B------:R-:W1:Y:S02]  /*5ab0*/  LDG.E.U8 R164, desc[UR36][R8.64+0xb9] ;  /* 0x0000b92408a47981 */ /* 0x000e64000c1e1100 */
[----:B-1----:R-:W-:-:S05]  /*5ac0*/  PRMT R11, R164, 0x8880, RZ ;  /* 0x00008880a40b7816 */ /* 0x002fca00000000ff */
[----:B------:R-:W-:-:S07]  /*5ad0*/  IMAD R10, R11, R152, RZ ;  /* 0x000000980b0a7224 */ /* 0x000fce00078e02ff */
.L_x_229:
[----:B------:R-:W-:Y:S05]  /*5ae0*/  BSYNC B1 ;  /* 0x0000000000017941 */ /* 0x000fea0003800000 */
.L_x_228:
        /* <DEDUP_REMOVED lines=10> */
.L_x_231:
[----:B------:R-:W-:Y:S05]  /*5b90*/  BSYNC B1 ;  /* 0x0000000000017941 */ /* 0x000fea0003800000 */
.L_x_230:
[----:B-1----:R-:W-:Y:S01]  /*5ba0*/  @!P2 IMAD R11, R120, R153, R10 ;  /* 0x00000099780ba224 */ /* 0x002fe200078e020a */
[----:B------:R-:W-:Y:S04]  /*5bb0*/  BSSY B1, `(.L_x_232) ;  /* 0x0000006000017945 */ /* 0x000fe80003800000 */
[----:B------:R1:W-:Y:S01]  /*5bc0*/  @!P2 STG.E.U8 desc[UR36][R4.64+0xc0], R11 ;  /* 0x0000c00b0400a986 */ /* 0x0003e2000c101124 */
[----:B------:R-:W-:Y:S05]  /*5bd0*/  @P3 BRA `(.L_x_233) ;  /* 0x00000000000c3947 */ /* 0x000fea0003800000 */
[----:B------:R-:W1:Y:S02]  /*5be0*/  LDG.E.U8 R164, desc[UR36][R2.64+0xc1] ;  /* 0x0000c12402a47981 */ /* 0x000e64000c1e1100 */
[----:B-1----:R-:W-:-:S05]  /*5bf0*/  PRMT R11, R164, 0x8880, RZ ;  /* 0x00008880a40b7816 */ /* 0x002fca00000000ff */
[----:B------:R-:W-:-:S07]  /*5c00*/  IMAD R10, R11, R152, RZ ;  /* 0x000000980b0a7224 */ /* 0x000fce00078e02ff */
.L_x_233:
[----:B------:R-:W-:Y:S05]  /*5c10*/  BSYNC B1 ;  /* 0x0000000000017941 */ /* 0x000fea0003800000 */
.L_x_232:
[----:B------:R-:W-:Y:S01]  /*5c20*/  @!P3 IMAD R121, R121, R153, R10 ;  /* 0x000000997979b224 */ /* 0x000fe200078e020a */
[----:B------:R-:W-:Y:S04]  /*5c30*/  BSSY B1, `(.L_x_234) ;  /* 0x0000006000017945 */ /* 0x000fe80003800000 */
[----:B------:R0:W-:Y:S01]  /*5c40*/  @!P3 STG.E.U8 desc[UR36][R4.64+0xc1], R121 ;  /* 0x0000c1790400b986 */ /* 0x0001e2000c101124 */
[----:B------:R-:W-:Y:S05]  /*5c50*/  @P4 BRA `(.L_x_235) ;  /* 0x00000000000c4947 */ /* 0x000fea0003800000 */
[----:B------:R-:W1:Y:S02]  /*5c60*/  LDG.E.U8 R164, desc[UR36][R8.64+0xc0] ;  /* 0x0000c02408a47981 */ /* 0x000e64000c1e1100 */
[----:B-1----:R-:W-:-:S05]  /*5c70*/  PRMT R11, R164, 0x8880, RZ ;  /* 0x00008880a40b7816 */ /* 0x002fca00000000ff */
[----:B------:R-:W-:-:S07]  /*5c80*/  IMAD R10, R11, R152, RZ ;  /* 0x000000980b0a7224 */ /* 0x000fce00078e02ff */
.L_x_235:
[----:B------:R-:W-:Y:S05]  /*5c90*/  BSYNC B1 ;  /* 0x0000000000017941 */ /* 0x000fea0003800000 */
.L_x_234:
        /* <DEDUP_REMOVED lines=10> */
.L_x_237:
[----:B------:R-:W-:Y:S05]  /*5d40*/  BSYNC B1 ;  /* 0x0000000000017941 */ /* 0x000fea0003800000 */
.L_x_236:
[----:B------:R-:W-:Y:S01]  /*5d50*/  @!P2 IMAD R123, R123, R153, R10 ;  /* 0x000000997b7ba224 */ /* 0x000fe200078e020a */
[----:B------:R-:W-:Y:S04]  /*5d60*/  BSSY B1, `(.L_x_238) ;  /* 0x0000006000017945 */ /* 0x000fe80003800000 */
[----:B------:R0:W-:Y:S01]  /*5d70*/  @!P2 STG.E.U8 desc[UR36][R6.64+0xc1], R123 ;  /* 0x0000c17b0600a986 */ /* 0x0001e2000c101124 */
[----:B------:R-:W-:Y:S05]  /*5d80*/  @P3 BRA `(.L_x_239) ;  /* 0x00000000000c3947 */ /* 0x000fea0003800000 */
[----:B------:R-:W1:Y:S02]  /*5d90*/  LDG.E.U8 R164, desc[UR36][R2.64+0xc8] ;  /* 0x0000c82402a47981 */ /* 0x000e64000c1e1100 */
[----:B-1----:R-:W-:-:S05]  /*5da0*/  PRMT R11, R164, 0x8880, RZ ;  /* 0x00008880a40b7816 */ /* 0x002fca00000000ff */
[----:B------:R-:W-:-:S07]  /*5db0*/  IMAD R10, R11, R152, RZ ;  /* 0x000000980b0a7224 */ /* 0x000fce00078e02ff */
.L_x_239:
[----:B------:R-:W-:Y:S05]  /*5dc0*/  BSYNC B1 ;  /* 0x0000000000017941 */ /* 0x000fea0003800000 */
.L_x_238:
[----:B-1----:R-:W-:Y:S01]  /*5dd0*/  @!P3 IMAD R11, R124, R153, R10 ;  /* 0x000000997c0bb224 */ /* 0x002fe200078e020a */
[----:B------:R-:W-:Y:S04]  /*5de0*/  BSSY B1, `(.L_x_240) ;  /* 0x0000006000017945 */ /* 0x000fe80003800000 */
[----:B------:R1:W-:Y:S01]  /*5df0*/  @!P3 STG.E.U8 desc[UR36][R4.64+0xc8], R11 ;  /* 0x0000c80b0400b986 */ /* 0x0003e2000c101124 */
[----:B------:R-:W-:Y:S05]  /*5e00*/  @P4 BRA `(.L_x_241) ;  /* 0x00000000000c4947 */ /* 0x000fea0003800000 */
[----:B------:R-:W1:Y:S02]  /*5e10*/  LDG.E.U8 R164, desc[UR36][R2.64+0xc9] ;  /* 0x0000c92402a47981 */ /* 0x000e64000c1e1100 */
[----:B-1----:R-:W-:-:S05]  /*5e20*/  PRMT R11, R164, 0x8880, RZ ;  /* 0x00008880a40b7816 */ /* 0x002fca00000000ff */
[----:B------:R-:W-:-:S07]  /*5e30*/  IMAD R10, R11, R152, RZ ;  /* 0x000000980b0a7224 */ /* 0x000fce00078e02ff */
.L_x_241:
[----:B------:R-:W-:Y:S05]  /*5e40*/  BSYNC B1 ;  /* 0x0000000000017941 */ /* 0x000fea0003800000 */
.L_x_240:
        /* <DEDUP_REMOVED lines=10> */
.L_x_243:
[----:B------:R-:W-:Y:S05]  /*5ef0*/  BSYNC B1 ;  /* 0x0000000000017941 */ /* 0x000fea0003800000 */
.L_x_242:
[----:B-1----:R-:W-:Y:S01]  /*5f00*/  @!P2 IMAD R11, R126, R153, R10 ;  /* 0x000000997e0ba224 */ /* 0x002fe200078e020a */
[----:B------:R-:W-:Y:S04]  /*5f10*/  BSSY B1, `(.L_x_244) ;  /* 0x0000006000017945 */ /* 0x000fe80003800000 */
[----:B------:R1:W-:Y:S01]  /*5f20*/  @!P2 STG.E.U8 desc[UR36][R6.64+0xc8], R11 ;  /* 0x0000c80b0600a986 */ /* 0x0003e2000c101124 */
[----:B------:R-:W-:Y:S05]  /*5f30*/  @P3 BRA `(.L_x_245) ;  /* 0x00000000000c3947 */ /* 0x000fea0003800000 */
[----:B------:R-:W1:Y:S02]  /*5f40*/  LDG.E.U8 R164, desc[UR36][R8.64+0xc9] ;  /* 0x0000c92408a47981 */ /* 0x000e64000c1e1100 */
[----:B-1----:R-:W-:-:S05]  /*5f50*/  PRMT R11, R164, 0x8880, RZ ;  /* 0x00008880a40b7816 */ /* 0x002fca00000000ff */
[----:B------:R-:W-:-:S07]  /*5f60*/  IMAD R10, R11, R152, RZ ;  /* 0x000000980b0a7224 */ /* 0x000fce00078e02ff */
.L_x_245:
[----:B------:R-:W-:Y:S05]  /*5f70*/  BSYNC B1 ;  /* 0x0000000000017941 */ /* 0x000fea0003800000 */
.L_x_244:
[----:B------:R-:W-:Y:S01]  /*5f80*/  @!P3 IMAD R127, R127, R153, R10 ;  /* 0x000000997f7fb224 */ /* 0x000fe200078e020a */
[----:B------:R-:W-:Y:S04]  /*5f90*/  BSSY B1, `(.L_x_246) ;  /* 0x0000006000017945 */ /* 0x000fe80003800000 */
[----:B------:R0:W-:Y:S01]  /*5fa0*/  @!P3 STG.E.U8 desc[UR36][R6.64+0xc9], R127 ;  /* 0x0000c97f0600b986 */ /* 0x0001e2000c101124 */
[----:B------:R-:W-:Y:S05]  /*5fb0*/  @P4 BRA `(.L_x_247) ;  /* 0x00000000000c4947 */ /* 0x000fea0003800000 */
[----:B------:R-:W1:Y:S02]  /*5fc0*/  LDG.E.U8 R164, desc[UR36][R2.64+0xd0] ;  /* 0x0000d02402a47981 */ /* 0x000e64000c1e1100 */
[----:B-1----:R-:W-:-:S05]  /*5fd0*/  PRMT R11, R164, 0x8880, RZ ;  /* 0x00008880a40b7816 */ /* 0x002fca00000000ff */
[----:B------:R-:W-:-:S07]  /*5fe0*/  IMAD R10, R11, R152, RZ ;  /* 0x000000980b0a7224 */ /* 0x000fce00078e02ff */
.L_x_247:
[----:B------:R-:W-:Y:S05]  /*5ff0*/  BSYNC B1 ;  /* 0x0000000000017941 */ /* 0x000fea0003800000 */
.L_x_246:
        /* <DEDUP_REMOVED lines=10> */
.L_x_249:
[----:B------:R-:W-:Y:S05]  /*60a0*/  BSYNC B1 ;  /* 0x0000000000017941 */ /* 0x000fea0003800000 */
.L_x_248:
[----:B------:R-:W-:Y:S01]  /*60b0*/  @!P2 IMAD R129, R129, R153, R10 ;  /* 0x000000998181a224 */ /* 0x000fe200078e020a */
[----:B------:R-:W-:Y:S04]  /*60c0*/  BSSY B1, `(.L_x_250) ;  /* 0x0000006000017945 */ /* 0x000fe80003800000 */
[----:B------:R0:W-:Y:S01]  /*60d0*/  @!P2 STG.E.U8 desc[UR36][R4.64+0xd1], R129 ;  /* 0x0000d1810400a986 */ /* 0x0001e2000c101124 */
[----:B------:R-:W-:Y:S05]  /*60e0*/  @P3 BRA `(.L_x_251) ;  /* 0x00000000000c3947 */ /* 0x000fea0003800000 */
[----:B------:R-:W1:Y:S02]  /*60f0*/  LDG.E.U8 R164, desc[UR36][R8.64+0xd0] ;  /* 0x0000d02408a47981 */ /* 0x000e64000c1e1100 */
[----:B-1----:R-:W-:-:S05]  /*6100*/  PRMT R11, R164, 0x8880, RZ ;  /* 0x00008880a40b7816 */ /* 0x002fca00000000ff */
[----:B------:R-:W-:-:S07]  /*6110*/  IMAD R10, R11, R152, RZ ;  /* 0x000000980b0a7224 */ /* 0x000fce00078e02ff */
.L_x_251:
[----:B------:R-:W-:Y:S05]  /*6120*/  BSYNC B1 ;  /* 0x0000000000017941 */ /* 0x000fea0003800000 */
.L_x_250:
[----:B-1----:R-:W-:Y:S01]  /*6130*/  @!P3 IMAD R11, R130, R153, R10 ;  /* 0x00000099820bb224 */ /* 0x002fe200078e020a */
[----:B------:R-:W-:Y:S04]  /*6140*/  BSSY B1, `(.L_x_252) ;  /* 0x0000006000017945 */ /* 0x000fe80003800000 */
[----:B------:R1:W-:Y:S01]  /*6150*/  @!P3 STG.E.U8 desc[UR36][R6.64+0xd0], R11 ;  /* 0x0000d00b0600b986 */ /* 0x0003e2000c101124 */
[----:B------:R-:W-:Y:S05]  /*6160*/  @P4 BRA `(.L_x_253) ;  /* 0x00000000000c4947 */ /* 0x000fea0003800000 */
[----:B------:R-:W1:Y:S02]  /*6170*/  LDG.E.U8 R164, desc[UR36][R8.64+0xd1] ;  /* 0x0000d12408a47981 */ /* 0x000e64000c1e1100 */
[----:B-1----:R-:W-:-:S05]  /*6180*/  PRMT R11, R164, 0x8880, RZ ;  /* 0x00008880a40b7816 */ /* 0x002fca00000000ff */
[----:B------:R-:W-:-:S07]  /*6190*/  IMAD R10, R11, R152, RZ ;  /* 0x000000980b0a7224 */ /* 0x000fce00078e02ff */
.L_x_253:
[----:B------:R-:W-:Y:S05]  /*61a0*/  BSYNC B1 ;  /* 0x0000000000017941 */ /* 0x000fea0003800000 */
.L_x_252:
        /* <DEDUP_REMOVED lines=10> */
.L_x_255:
[----:B------:R-:W-:Y:S05]  /*6250*/  BSYNC B1 ;  /* 0x0000000000017941 */ /* 0x000fea0003800000 */
.L_x_254:
[----:B-1----:R-:W-:Y:S01]  /*6260*/  @!P2 IMAD R11, R132, R153, R10 ;  /* 0x00000099840ba224 */ /* 0x002fe200078e020a */
[----:B------:R-:W-:Y:S04]  /*6270*/  BSSY B1, `(.L_x_256) ;  /* 0x0000006000017945 */ /* 0x000fe80003800000 */
[----:B------:R1:W-:Y:S01]  /*6280*/  @!P2 STG.E.U8 desc[UR36][R4.64+0xd8], R11 ;  /* 0x0000d80b0400a986 */ /* 0x0003e2000c101124 */
[----:B------:R-:W-:Y:S05]  /*6290*/  @P3 BRA `(.L_x_257) ;  /* 0x00000000000c3947 */ /* 0x000fea0003800000 */
[----:B------:R-:W1:Y:S02]  /*62a0*/  LDG.E.U8 R164, desc[UR36][R2.64+0xd9] ;  /* 0x0000d92402a47981 */ /* 0x000e64000c1e1100 */
[----:B-1----:R-:W-:-:S05]  /*62b0*/  PRMT R11, R164, 0x8880, RZ ;  /* 0x00008880a40b7816 */ /* 0x002fca00000000ff */
[----:B------:R-:W-:-:S07]  /*62c0*/  IMAD R10, R11, R152, RZ ;  /* 0x000000980b0a7224 */ /* 0x000fce00078e02ff */
.L_x_257:
[----:B------:R-:W-:Y:S05]  /*62d0*/  BSYNC B1 ;  /* 0x0000000000017941 */ /* 0x000fea0003800000 */
.L_x_256:
[----:B------:R-:W-:Y:S01]  /*62e0*/  @!P3 IMAD R133, R133, R153, R10 ;  /* 0x000000998585b224 */ /* 0x000fe200078e020a */
[----:B------:R-:W-:Y:S04]  /*62f0*/  BSSY B1, `(.L_x_258) ;  /* 0x0000006000017945 */ /* 0x000fe80003800000 */
[----:B------:R0:W-:Y:S01]  /*6300*/  @!P3 STG.E.U8 desc[UR36][R4.64+0xd9], R133 ;  /* 0x0000d9850400b986 */ /* 0x0001e2000c101124 */
[----:B------:R-:W-:Y:S05]  /*6310*/  @P4 BRA `(.L_x_259) ;  /* 0x00000000000c4947 */ /* 0x000fea0003800000 */
[----:B------:R-:W1:Y:S02]  /*6320*/  LDG.E.U8 R164, desc[UR36][R8.64+0xd8] ;  /* 0x0000d82408a47981 */ /* 0x000e64000c1e1100 */
[----:B-1----:R-:W-:-:S05]  /*6330*/  PRMT R11, R164, 0x8880, RZ ;  /* 0x00008880a40b7816 */ /* 0x002fca00000000ff */
[----:B------:R-:W-:-:S07]  /*6340*/  IMAD R10, R11, R152, RZ ;  /* 0x000000980b0a7224 */ /* 0x000fce00078e02ff */
.L_x_259:
[----:B------:R-:W-:Y:S05]  /*6350*/  BSYNC B1 ;  /* 0x0000000000017941 */ /* 0x000fea0003800000 */
.L_x_258:
        /* <DEDUP_REMOVED lines=10> */
.L_x_261:
[----:B------:R-:W-:Y:S05]  /*6400*/  BSYNC B1 ;  /* 0x0000000000017941 */ /* 0x000fea0003800000 */
.L_x_260:
[----:B------:R-:W-:Y:S01]  /*6410*/  @!P2 IMAD R135, R135, R153, R10 ;  /* 0x000000998787a224 */ /* 0x000fe200078e020a */
[----:B------:R-:W-:Y:S04]  /*6420*/  BSSY B1, `(.L_x_262) ;  /* 0x0000006000017945 */ /* 0x000fe80003800000 */
[----:B------:R0:W-:Y:S01]  /*6430*/  @!P2 STG.E.U8 desc[UR36][R6.64+0xd9], R135 ;  /* 0x0000d9870600a986 */ /* 0x0001e2000c101124 */
[----:B------:R-:W-:Y:S05]  /*6440*/  @P3 BRA `(.L_x_263) ;  /* 0x00000000000c3947 */ /* 0x000fea0003800000 */
[----:B------:R-:W1:Y:S02]  /*6450*/  LDG.E.U8 R164, desc[UR36][R2.64+0xe0] ;  /* 0x0000e02402a47981 */ /* 0x000e64000c1e1100 */
[----:B-1----:R-:W-:-:S05]  /*6460*/  PRMT R11, R164, 0x8880, RZ ;  /* 0x00008880a40b7816 */ /* 0x002fca00000000ff */
[----:B------:R-:W-:-:S07]  /*6470*/  IMAD R10, R11, R152, RZ ;  /* 0x000000980b0a7224 */ /* 0x000fce00078e02ff */
.L_x_263:
[----:B------:R-:W-:Y:S05]  /*6480*/  BSYNC B1 ;  /* 0x0000000000017941 */ /* 0x000fea0003800000 */
.L_x_262:
[----:B-1----:R-:W-:Y:S01]  /*6490*/  @!P3 IMAD R11, R136, R153, R10 ;  /* 0x00000099880bb224 */ /* 0x002fe200078e020a */
[----:B------:R-:W-:Y:S04]  /*64a0*/  BSSY B1, `(.L_x_264) ;  /* 0x0000006000017945 */ /* 0x000fe80003800000 */
[----:B------:R1:W-:Y:S01]  /*64b0*/  @!P3 STG.E.U8 desc[UR36][R4.64+0xe0], R11 ;  /* 0x0000e00b0400b986 */ /* 0x0003e2000c101124 */
[----:B------:R-:W-:Y:S05]  /*64c0*/  @P4 BRA `(.L_x_265) ;  /* 0x00000000000c4947 */ /* 0x000fea0003800000 */
[----:B------:R-:W1:Y:S02]  /*64d0*/  LDG.E.U8 R164, desc[UR36][R2.64+0xe1] ;  /* 0x0000e12402a47981 */ /* 0x000e64000c1e1100 */
[----:B-1----:R-:W-:-:S05]  /*64e0*/  PRMT R11, R164, 0x8880, RZ ;  /* 0x00008880a40b7816 */ /* 0x002fca00000000ff */
[----:B------:R-:W-:-:S07]  /*64f0*/  IMAD R10, R11, R152, RZ ;  /* 0x000000980b0a7224 */ /* 0x000fce00078e02ff */
.L_x_265:
[----:B------:R-:W-:Y:S05]  /*6500*/  BSYNC B1 ;  /* 0x0000000000017941 */ /* 0x000fea0003800000 */
.L_x_264:
        /* <DEDUP_REMOVED lines=10> */
.L_x_267:
[----:B------:R-:W-:Y:S05]  /*65b0*/  BSYNC B1 ;  /* 0x0000000000017941 */ /* 0x000fea0003800000 */
.L_x_266:
[----:B-1----:R-:W-:Y:S01]  /*65c0*/  @!P2 IMAD R11, R138, R153, R10 ;  /* 0x000000998a0ba224 */ /* 0x002fe200078e020a */
[----:B------:R-:W-:Y:S04]  /*65d0*/  BSSY B1, `(.L_x_268) ;  /* 0x0000006000017945 */ /* 0x000fe80003800000 */
[----:B------:R1:W-:Y:S01]  /*65e0*/  @!P2 STG.E.U8 desc[UR36][R6.64+0xe0], R11 ;  /* 0x0000e00b0600a986 */ /* 0x0003e2000c101124 */
[----:B------:R-:W-:Y:S05]  /*65f0*/  @P3 BRA `(.L_x_269) ;  /* 0x00000000000c3947 */ /* 0x000fea0003800000 */
[----:B------:R-:W1:Y:S02]  /*6600*/  LDG.E.U8 R164, desc[UR36][R8.64+0xe1] ;  /* 0x0000e12408a47981 */ /* 0x000e64000c1e1100 */
[----:B-1----:R-:W-:-:S05]  /*6610*/  PRMT R11, R164, 0x8880, RZ ;  /* 0x00008880a40b7816 */ /* 0x002fca00000000ff */
[----:B------:R-:W-:-:S07]  /*6620*/  IMAD R10, R11, R152, RZ ;  /* 0x000000980b0a7224 */ /* 0x000fce00078e02ff */
.L_x_269:
[----:B------:R-:W-:Y:S05]  /*6630*/  BSYNC B1 ;  /* 0x0000000000017941 */ /* 0x000fea0003800000 */
.L_x_268:
[----:B------:R-:W-:Y:S01]  /*6640*/  @!P3 IMAD R139, R139, R153, R10 ;  /* 0x000000998b8bb224 */ /* 0x000fe200078e020a */
[----:B------:R-:W-:Y:S04]  /*6650*/  BSSY B1, `(.L_x_270) ;  /* 0x0000006000017945 */ /* 0x000fe80003800000 */
[----:B------:R0:W-:Y:S01]  /*6660*/  @!P3 STG.E.U8 desc[UR36][R6.64+0xe1], R139 ;  /* 0x0000e18b0600b986 */ /* 0x0001e2000c101124 */
[----:B------:R-:W-:Y:S05]  /*6670*/  @P4 BRA `(.L_x_271) ;  /* 0x00000000000c4947 */ /* 0x000fea0003800000 */
[----:B------:R-:W1:Y:S02]  /*6680*/  LDG.E.U8 R164, desc[UR36][R2.64+0xe8] ;  /* 0x0000e82402a47981 */ /* 0x000e64000c1e1100 */
[----:B-1----:R-:W-:-:S05]  /*6690*/  PRMT R11, R164, 0x8880, RZ ;  /* 0x00008880a40b7816 */ /* 0x002fca00000000ff */
[----:B------:R-:W-:-:S07]  /*66a0*/  IMAD R10, R11, R152, RZ ;  /* 0x000000980b0a7224 */ /* 0x000fce00078e02ff */
.L_x_271:
[----:B------:R-:W-:Y:S05]  /*66b0*/  BSYNC B1 ;  /* 0x0000000000017941 */ /* 0x000fea0003800000 */
.L_x_270:
        /* <DEDUP_REMOVED lines=10> */
.L_x_273:
[----:B------:R-:W-:Y:S05]  /*6760*/  BSYNC B1 ;  /* 0x0000000000017941 */ /* 0x000fea0003800000 */
.L_x_272:
[----:B------:R-:W-:Y:S01]  /*6770*/  @!P2 IMAD R141, R141, R153, R10 ;  /* 0x000000998d8da224 */ /* 0x000fe200078e020a */
[----:B------:R-:W-:Y:S04]  /*6780*/  BSSY B1, `(.L_x_274) ;  /* 0x0000006000017945 */ /* 0x000fe80003800000 */
[----:B------:R0:W-:Y:S01]  /*6790*/  @!P2 STG.E.U8 desc[UR36][R4.64+0xe9], R141 ;  /* 0x0000e98d0400a986 */ /* 0x0001e2000c101124 */
[----:B------:R-:W-:Y:S05]  /*67a0*/  @P3 BRA `(.L_x_275) ;  /* 0x00000000000c3947 */ /* 0x000fea0003800000 */
[----:B------:R-:W1:Y:S02]  /*67b0*/  LDG.E.U8 R164, desc[UR36][R8.64+0xe8] ;  /* 0x0000e82408a47981 */ /* 0x000e64000c1e1100 */
[----:B-1----:R-:W-:-:S05]  /*67c0*/  PRMT R11, R164, 0x8880, RZ ;  /* 0x00008880a40b7816 */ /* 0x002fca00000000ff */
[----:B------:R-:W-:-:S07]  /*67d0*/  IMAD R10, R11, R152, RZ ;  /* 0x000000980b0a7224 */ /* 0x000fce00078e02ff */
.L_x_275:
[----:B------:R-:W-:Y:S05]  /*67e0*/  BSYNC B1 ;  /* 0x0000000000017941 */ /* 0x000fea0003800000 */
.L_x_274:
[----:B-1----:R-:W-:Y:S01]  /*67f0*/  @!P3 IMAD R11, R142, R153, R10 ;  /* 0x000000998e0bb224 */ /* 0x002fe200078e020a */
[----:B------:R-:W-:Y:S04]  /*6800*/  BSSY B1, `(.L_x_276) ;  /* 0x0000006000017945 */ /* 0x000fe80003800000 */
[----:B------:R1:W-:Y:S01]  /*6810*/  @!P3 STG.E.U8 desc[UR36][R6.64+0xe8], R11 ;  /* 0x0000e80b0600b986 */ /* 0x0003e2000c101124 */
[----:B------:R-:W-:Y:S05]  /*6820*/  @P4 BRA `(.L_x_277) ;  /* 0x00000000000c4947 */ /* 0x000fea0003800000 */
[----:B------:R-:W1:Y:S02]  /*6830*/  LDG.E.U8 R164, desc[UR36][R8.64+0xe9] ;  /* 0x0000e92408a47981 */ /* 0x000e64000c1e1100 */
[----:B-1----:R-:W-:-:S05]  /*6840*/  PRMT R11, R164, 0x8880, RZ ;  /* 0x00008880a40b7816 */ /* 0x002fca00000000ff */
[----:B------:R-:W-:-:S07]  /*6850*/  IMAD R10, R11, R152, RZ ;  /* 0x000000980b0a7224 */ /* 0x000fce00078e02ff */
.L_x_277:
[----:B------:R-:W-:Y:S05]  /*6860*/  BSYNC B1 ;  /* 0x0000000000017941 */ /* 0x000fea0003800000 */
.L_x_276:
        /* <DEDUP_REMOVED lines=10> */
.L_x_279:
[----:B------:R-:W-:Y:S05]  /*6910*/  BSYNC B1 ;  /* 0x0000000000017941 */ /* 0x000fea0003800000 */
.L_x_278:
[----:B-1----:R-:W-:Y:S01]  /*6920*/  @!P2 IMAD R11, R144, R153, R10 ;  /* 0x00000099900ba224 */ /* 0x002fe200078e020a */
[----:B------:R-:W-:Y:S04]  /*6930*/  BSSY B1, `(.L_x_280) ;  /* 0x0000006000017945 */ /* 0x000fe80003800000 */
[----:B------:R1:W-:Y:S01]  /*6940*/  @!P2 STG.E.U8 desc[UR36][R4.64+0xf0], R11 ;  /* 0x0000f00b0400a986 */ /* 0x0003e2000c101124 */
[----:B------:R-:W-:Y:S05]  /*6950*/  @P3 BRA `(.L_x_281) ;  /* 0x00000000000c3947 */ /* 0x000fea0003800000 */
[----:B------:R-:W1:Y:S02]  /*6960*/  LDG.E.U8 R164, desc[UR36][R2.64+0xf1] ;  /* 0x0000f12402a47981 */ /* 0x000e64000c1e1100 */
[----:B-1----:R-:W-:-:S05]  /*6970*/  PRMT R11, R164, 0x8880, RZ ;  /* 0x00008880a40b7816 */ /* 0x002fca00000000ff */
[----:B------:R-:W-:-:S07]  /*6980*/  IMAD R10, R11, R152, RZ ;  /* 0x000000980b0a7224 */ /* 0x000fce00078e02ff */
.L_x_281:
[----:B------:R-:W-:Y:S05]  /*6990*/  BSYNC B1 ;  /* 0x0000000000017941 */ /* 0x000fea0003800000 */
.L_x_280:
[----:B------:R-:W-:Y:S01]  /*69a0*/  @!P3 IMAD R145, R145, R153, R10 ;  /* 0x000000999191b224 */ /* 0x000fe200078e020a */
[----:B------:R-:W-:Y:S04]  /*69b0*/  BSSY B1, `(.L_x_282) ;  /* 0x0000006000017945 */ /* 0x000fe80003800000 */
[----:B------:R0:W-:Y:S01]  /*69c0*/  @!P3 STG.E.U8 desc[UR36][R4.64+0xf1], R145 ;  /* 0x0000f1910400b986 */ /* 0x0001e2000c101124 */
[----:B------:R-:W-:Y:S05]  /*69d0*/  @P4 BRA `(.L_x_283) ;  /* 0x00000000000c4947 */ /* 0x000fea0003800000 */
[----:B------:R-:W1:Y:S02]  /*69e0*/  LDG.E.U8 R164, desc[UR36][R8.64+0xf0] ;  /* 0x0000f02408a47981 */ /* 0x000e64000c1e1100 */
[----:B-1----:R-:W-:-:S05]  /*69f0*/  PRMT R11, R164, 0x8880, RZ ;  /* 0x00008880a40b7816 */ /* 0x002fca00000000ff */
[----:B------:R-:W-:-:S07]  /*6a00*/  IMAD R10, R11, R152, RZ ;  /* 0x000000980b0a7224 */ /* 0x000fce00078e02ff */
.L_x_283:
[----:B------:R-:W-:Y:S05]  /*6a10*/  BSYNC B1 ;  /* 0x0000000000017941 */ /* 0x000fea0003800000 */
.L_x_282:
[----:B------:R-:W-:Y:S01]  /*6a20*/  ISETP.LT.OR P2, PT, R0, 0xf2, !P0 ;  /* 0x000000f20000780c */ /* 0x000fe20004741670 */
[----:B-1----:R-:W-:Y:S01]  /*6a30*/  @!P4 IMAD R11, R146, R153, R10 ;  /* 0x00000099920bc224 */ /* 0x002fe200078e020a */
[----:B------:R-:W-:Y:S01]  /*6a40*/  BSSY B1, `(.L_x_284) ;  /* 0x0000009000017945 */ /* 0x000fe20003800000 */
[C---:B------:R-:W-:Y:S02]  /*6a50*/  ISETP.LT.OR P3, PT, R0.reuse, 0xf9, !P1 ;  /* 0x000000f90000780c */ /* 0x040fe40004f61670 */
[C---:B------:R-:W-:Y:S01]  /*6a60*/  ISETP.LT.OR P1, PT, R0.reuse, 0xfa, !P1 ;  /* 0x000000fa0000780c */ /* 0x040fe20004f21670 */
[----:B------:R1:W-:Y:S01]  /*6a70*/  @!P4 STG.E.U8 desc[UR36][R6.64+0xf0], R11 ;  /* 0x0000f00b0600c986 */ /* 0x0003e2000c101124 */
[----:B------:R-:W-:-:S06]  /*6a80*/  ISETP.LT.OR P4, PT, R0, 0xf9, !P0 ;  /* 0x000000f90000780c */ /* 0x000fcc0004781670 */
[----:B------:R-:W-:Y:S07]  /*6a90*/  @P2 BRA `(.L_x_285) ;  /* 0x00000000000c2947 */ /* 0x000fee0003800000 */
[----:B------:R-:W1:Y:S02]  /*6aa0*/  LDG.E.U8 R164, desc[UR36][R8.64+0xf1] ;  /* 0x0000f12408a47981 */ /* 0x000e64000c1e1100 */
[----:B-1----:R-:W-:-:S05]  /*6ab0*/  PRMT R11, R164, 0x8880, RZ ;  /* 0x00008880a40b7816 */ /* 0x002fca00000000ff */
[----:B------:R-:W-:-:S07]  /*6ac0*/  IMAD R10, R11, R152, RZ ;  /* 0x000000980b0a7224 */ /* 0x000fce00078e02ff */
.L_x_285:
[----:B------:R-:W-:Y:S05]  /*6ad0*/  BSYNC B1 ;  /* 0x0000000000017941 */ /* 0x000fea0003800000 */
.L_x_284:
[----:B------:R-:W-:Y:S01]  /*6ae0*/  @!P2 IMAD R147, R147, R153, R10 ;  /* 0x000000999393a224 */ /* 0x000fe200078e020a */
[----:B------:R-:W-:Y:S04]  /*6af0*/  BSSY B1, `(.L_x_286) ;  /* 0x0000006000017945 */ /* 0x000fe80003800000 */
[----:B------:R0:W-:Y:S01]  /*6b00*/  @!P2 STG.E.U8 desc[UR36][R6.64+0xf1], R147 ;  /* 0x0000f1930600a986 */ /* 0x0001e2000c101124 */
[----:B------:R-:W-:Y:S05]  /*6b10*/  @P3 BRA `(.L_x_287) ;  /* 0x00000000000c3947 */ /* 0x000fea0003800000 */
[----:B------:R-:W1:Y:S02]  /*6b20*/  LDG.E.U8 R164, desc[UR36][R2.64+0xf8] ;  /* 0x0000f82402a47981 */ /* 0x000e64000c1e1100 */
[----:B-1----:R-:W-:-:S05]  /*6b30*/  PRMT R11, R164, 0x8880, RZ ;  /* 0x00008880a40b7816 */ /* 0x002fca00000000ff */
[----:B------:R-:W-:-:S07]  /*6b40*/  IMAD R10, R11, R152, RZ ;  /* 0x000000980b0a7224 */ /* 0x000fce00078e02ff */
.L_x_287:
[----:B------:R-:W-:Y:S05]  /*6b50*/  BSYNC B1 ;  /* 0x0000000000017941 */ /* 0x000fea0003800000 */
.L_x_286:
[----:B-1----:R-:W-:Y:S01]  /*6b60*/  @!P3 IMAD R11, R148, R153, R10 ;  /* 0x00000099940bb224 */ /* 0x002fe200078e020a */
[----:B------:R-:W-:Y:S04]  /*6b70*/  BSSY B1, `(.L_x_288) ;  /* 0x0000006000017945 */ /* 0x000fe80003800000 */
[----:B------:R1:W-:Y:S01]  /*6b80*/  @!P3 STG.E.U8 desc[UR36][R4.64+0xf8], R11 ;  /* 0x0000f80b0400b986 */ /* 0x0003e2000c101124 */
[----:B------:R-:W-:Y:S05]  /*6b90*/  @P1 BRA `(.L_x_289) ;  /* 0x00000000000c1947 */ /* 0x000fea0003800000 */
[----:B------:R-:W1:Y:S02]  /*6ba0*/  LDG.E.U8 R164, desc[UR36][R2.64+0xf9] ;  /* 0x0000f92402a47981 */ /* 0x000e64000c1e1100 */
[----:B-1----:R-:W-:-:S05]  /*6bb0*/  PRMT R11, R164, 0x8880, RZ ;  /* 0x00008880a40b7816 */ /* 0x002fca00000000ff */
[----:B------:R-:W-:-:S07]  /*6bc0*/  IMAD R10, R11, R152, RZ ;  /* 0x000000980b0a7224 */ /* 0x000fce00078e02ff */
.L_x_289:
[----:B------:R-:W-:Y:S05]  /*6bd0*/  BSYNC B1 ;  /* 0x0000000000017941 */ /* 0x000fea0003800000 */
.L_x_288:
[----:B------:R-:W-:Y:S01]  /*6be0*/  @!P1 IMAD R149, R149, R153, R10 ;  /* 0x0000009995959224 */ /* 0x000fe200078e020a */
[----:B------:R-:W-:Y:S04]  /*6bf0*/  BSSY B1, `(.L_x_290) ;  /* 0x0000006000017945 */ /* 0x000fe80003800000 */
[----:B------:R0:W-:Y:S01]  /*6c00*/  @!P1 STG.E.U8 desc[UR36][R4.64+0xf9], R149 ;  /* 0x0000f99504009986 */ /* 0x0001e2000c101124 */
[----:B------:R-:W-:Y:S05]  /*6c10*/  @P4 BRA `(.L_x_291) ;  /* 0x00000000000c4947 */ /* 0x000fea0003800000 */
[----:B------:R-:W0:Y:S02]  /*6c20*/  LDG.E.U8 R164, desc[UR36][R8.64+0xf8] ;  /* 0x0000f82408a47981 */ /* 0x000e24000c1e1100 */
[----:B0-----:R-:W-:-:S05]  /*6c30*/  PRMT R3, R164, 0x8880, RZ ;  /* 0x00008880a4037816 */ /* 0x001fca00000000ff */
[----:B------:R-:W-:-:S07]  /*6c40*/  IMAD R10, R3, R152, RZ ;  /* 0x00000098030a7224 */ /* 0x000fce00078e02ff */
.L_x_291:
[----:B------:R-:W-:Y:S05]  /*6c50*/  BSYNC B1 ;  /* 0x0000000000017941 */ /* 0x000fea0003800000 */
.L_x_290:
[----:B0-----:R-:W-:Y:S01]  /*6c60*/  @!P4 IMAD R3, R150, R153, R10 ;  /* 0x000000999603c224 */ /* 0x001fe200078e020a */
[----:B------:R-:W-:Y:S01]  /*6c70*/  ISETP.LT.OR P0, PT, R0, 0xfa, !P0 ;  /* 0x000000fa0000780c */ /* 0x000fe20004701670 */
[----:B------:R-:W-:Y:S03]  /*6c80*/  BSSY B1, `(.L_x_292) ;  /* 0x0000006000017945 */ /* 0x000fe60003800000 */
[----:B------:R0:W-:Y:S09]  /*6c90*/  @!P4 STG.E.U8 desc[UR36][R6.64+0xf8], R3 ;  /* 0x0000f8030600c986 */ /* 0x0001f2000c101124 */
[----:B------:R-:W-:Y:S05]  /*6ca0*/  @P0 BRA `(.L_x_293) ;  /* 0x00000000000c0947 */ /* 0x000fea0003800000 */
[----:B------:R-:W0:Y:S02]  /*6cb0*/  LDG.E.U8 R164, desc[UR36][R8.64+0xf9] ;  /* 0x0000f92408a47981 */ /* 0x000e24000c1e1100 */
[----:B0-----:R-:W-:-:S05]  /*6cc0*/  PRMT R3, R164, 0x8880, RZ ;  /* 0x00008880a4037816 */ /* 0x001fca00000000ff */
[----:B------:R-:W-:-:S07]  /*6cd0*/  IMAD R10, R3, R152, RZ ;  /* 0x00000098030a7224 */ /* 0x000fce00078e02ff */
.L_x_293:
[----:B------:R-:W-:Y:S05]  /*6ce0*/  BSYNC B1 ;  /* 0x0000000000017941 */ /* 0x000fea0003800000 */
.L_x_292:
[----:B------:R-:W-:Y:S01]  /*6cf0*/  IMAD R151, R151, R153, R10 ;  /* 0x0000009997977224 */ /* 0x000fe200078e020a */
[----:B------:R-:W-:Y:S06]  /*6d00*/  @P0 BRA `(.L_x_294) ;  /* 0x0000001800100947 */ /* 0x000fec0003800000 */
[----:B------:R0:W-:Y:S01]  /*6d10*/  STG.E.U8 desc[UR36][R6.64+0xf9], R151 ;  /* 0x0000f99706007986 */ /* 0x0001e2000c101124 */
[----:B------:R-:W-:Y:S05]  /*6d20*/  BRA `(.L_x_294) ;  /* 0x0000001800087947 */ /* 0x000fea0003800000 */
.L_x_37:
[C---:B------:R-:W-:Y:S02]  /*6d30*/  ISETP.GE.AND P1, PT, R19.reuse, 0x1, PT ;  /* 0x000000011300780c */ /* 0x040fe40003f26270 */
[----:B------:R-:W-:Y:S02]  /*6d40*/  ISETP.GE.AND P0, PT, R19, 0x9, PT ;  /* 0x000000091300780c */ /* 0x000fe40003f06270 */
[C---:B------:R-:W-:Y:S02]  /*6d50*/  ISETP.LT.OR P2, PT, R0.reuse, 0x1, !P1 ;  /* 0x000000010000780c */ /* 0x040fe40004f41670 */
[C---:B------:R-:W-:Y:S02]  /*6d60*/  ISETP.LT.OR P3, PT, R0.reuse, 0x2, !P1 ;  /* 0x000000020000780c */ /* 0x040fe40004f61670 */
[----:B------:R-:W-:-:S09]  /*6d70*/  ISETP.LT.OR P4, PT, R0, 0x1, !P0 ;  /* 0x000000010000780c */ /* 0x000fd20004781670 */
[-C--:B------:R-:W-:Y:S02]  /*6d80*/  @!P2 IMAD R3, R24, R153.reuse, RZ ;  /* 0x000000991803a224 */ /* 0x080fe400078e02ff */
[-C--:B------:R-:W-:Y:S02]  /*6d90*/  @!P3 IMAD R25, R25, R153.reuse, RZ ;  /* 0x000000991919b224 */ /* 0x080fe400078e02ff */
[----:B------:R-:W-:Y:S01]  /*6da0*/  @!P4 IMAD R9, R26, R153, RZ ;  /* 0x000000991a09c224 */ /* 0x000fe200078e02ff */
[----:B------:R0:W-:Y:S01]  /*6db0*/  @!P2 STG.E.U8 desc[UR36][R4.64], R3 ;  /* 0x000000030400a986 */ /* 0x0001e2000c101124 */
[----:B------:R-:W-:-:S03]  /*6dc0*/  ISETP.LT.OR P2, PT, R0, 0x2, !P0 ;  /* 0x000000020000780c */ /* 0x000fc60004741670 */
[----:B------:R-:W-:Y:S01]  /*6dd0*/  @!P3 STG.E.U8 desc[UR36][R4.64+0x1], R25 ;  /* 0x000001190400b986 */ /* 0x000fe2000c101124 */
[----:B------:R-:W-:-:S03]  /*6de0*/  ISETP.LT.OR P3, PT, R0, 0x9, !P1 ;  /* 0x000000090000780c */ /* 0x000fc60004f61670 */
[----:B------:R1:W-:Y:S01]  /*6df0*/  @!P4 STG.E.U8 desc[UR36][R6.64], R9 ;  /* 0x000000090600c986 */ /* 0x0003e2000c101124 */
[----:B------:R-:W-:-:S05]  /*6e00*/  ISETP.LT.OR P4, PT, R0, 0xa, !P1 ;  /* 0x0000000a0000780c */ /* 0x000fca0004f81670 */
[----:B------:R-:W-:-:S04]  /*6e10*/  @!P2 IMAD R27, R27, R153, RZ ;  /* 0x000000991b1ba224 */ /* 0x000fc800078e02ff */
[-C--:B------:R-:W-:Y:S01]  /*6e20*/  @!P3 IMAD R11, R28, R153.reuse, RZ ;  /* 0x000000991c0bb224 */ /* 0x080fe200078e02ff */
[----:B------:R-:W-:Y:S01]  /*6e30*/  @!P2 STG.E.U8 desc[UR36][R6.64+0x1], R27 ;  /* 0x0000011b0600a986 */ /* 0x000fe2000c101124 */
[C---:B------:R-:W-:Y:S02]  /*6e40*/  ISETP.LT.OR P2, PT, R0.reuse, 0x9, !P0 ;  /* 0x000000090000780c */ /* 0x040fe40004741670 */
[----:B------:R-:W-:Y:S01]  /*6e50*/  @!P4 IMAD R29, R29, R153, RZ ;  /* 0x000000991d1dc224 */ /* 0x000fe200078e02ff */
[----:B------:R2:W-:Y:S01]  /*6e60*/  @!P3 STG.E.U8 desc[UR36][R4.64+0x8], R11 ;  /* 0x0000080b0400b986 */ /* 0x0005e2000c101124 */
[----:B------:R-:W-:-:S03]  /*6e70*/  ISETP.LT.OR P3, PT, R0, 0xa, !P0 ;  /* 0x0000000a0000780c */ /* 0x000fc60004761670 */
[----:B------:R-:W-:Y:S01]  /*6e80*/  @!P4 STG.E.U8 desc[UR36][R4.64+0x9], R29 ;  /* 0x0000091d0400c986 */ /* 0x000fe2000c101124 */
[----:B------:R-:W-:-:S05]  /*6e90*/  ISETP.LT.OR P4, PT, R0, 0x11, !P1 ;  /* 0x000000110000780c */ /* 0x000fca0004f81670 */
[----:B0-----:R-:W-:-:S04]  /*6ea0*/  @!P2 IMAD R3, R30, R153, RZ ;  /* 0x000000991e03a224 */ /* 0x001fc800078e02ff */
[-C--:B------:R-:W-:Y:S01]  /*6eb0*/  @!P3 IMAD R31, R31, R153.reuse, RZ ;  /* 0x000000991f1fb224 */ /* 0x080fe200078e02ff */
[----:B------:R0:W-:Y:S01]  /*6ec0*/  @!P2 STG.E.U8 desc[UR36][R6.64+0x8], R3 ;  /* 0x000008030600a986 */ /* 0x0001e2000c101124 */
[----:B------:R-:W-:Y:S02]  /*6ed0*/  ISETP.LT.OR P2, PT, R0, 0x12, !P1 ;  /* 0x000000120000780c */ /* 0x000fe40004f41670 */
[----:B-1----:R-:W-:Y:S01]  /*6ee0*/  @!P4 IMAD R9, R32, R153, RZ ;  /* 0x000000992009c224 */ /* 0x002fe200078e02ff */
[----:B------:R-:W-:Y:S01]  /*6ef0*/  @!P3 STG.E.U8 desc[UR36][R6.64+0x9], R31 ;  /* 0x0000091f0600b986 */ /* 0x000fe2000c101124 */
[----:B------:R-:W-:-:S03]  /*6f00*/  ISETP.LT.OR P3, PT, R0, 0x11, !P0 ;  /* 0x000000110000780c */ /* 0x000fc60004761670 */
[----:B------:R1:W-:Y:S01]  /*6f10*/  @!P4 STG.E.U8 desc[UR36][R4.64+0x10], R9 ;  /* 0x000010090400c986 */ /* 0x0003e2000c101124 */
[----:B------:R-:W-:-:S05]  /*6f20*/  ISETP.LT.OR P4, PT, R0, 0x12, !P0 ;  /* 0x000000120000780c */ /* 0x000fca0004781670 */
[----:B------:R-:W-:-:S04]  /*6f30*/  @!P2 IMAD R33, R33, R153, RZ ;  /* 0x000000992121a224 */ /* 0x000fc800078e02ff */
[-C--:B--2---:R-:W-:Y:S01]  /*6f40*/  @!P3 IMAD R11, R34, R153.reuse, RZ ;  /* 0x00000099220bb224 */ /* 0x084fe200078e02ff */
        /* <DEDUP_REMOVED lines=336> */
[----:B------:R1:W-:Y:S01]  /*8450*/  @!P3 STG.E.U8 desc[UR36][R4.64+0xf1], R145 ;  /* 0x0000f1910400b986 */ /* 0x0003e2000c101124 */
[C---:B------:R-:W-:Y:S02]  /*8460*/  ISETP.LT.OR P3, PT, R0.reuse, 0xf9, !P1 ;  /* 0x000000f90000780c */ /* 0x040fe40004f61670 */
[C---:B------:R-:W-:Y:S01]  /*8470*/  ISETP.LT.OR P1, PT, R0.reuse, 0xfa, !P1 ;  /* 0x000000fa0000780c */ /* 0x040fe20004f21670 */
[----:B------:R1:W-:Y:S01]  /*8480*/  @!P4 STG.E.U8 desc[UR36][R6.64+0xf0], R9 ;  /* 0x0000f0090600c986 */ /* 0x0003e2000c101124 */
[----:B------:R-:W-:-:S02]  /*8490*/  ISETP.LT.OR P4, PT, R0, 0xf9, !P0 ;  /* 0x000000f90000780c */ /* 0x000fc40004781670 */
[----:B------:R-:W-:-:S03]  /*84a0*/  ISETP.LT.OR P0, PT, R0, 0xfa, !P0 ;  /* 0x000000fa0000780c */ /* 0x000fc60004701670 */
[----:B------:R-:W-:-:S04]  /*84b0*/  @!P2 IMAD R147, R147, R153, RZ ;  /* 0x000000999393a224 */ /* 0x000fc800078e02ff */
[-C--:B--2---:R-:W-:Y:S01]  /*84c0*/  @!P3 IMAD R11, R148, R153.reuse, RZ ;  /* 0x00000099940bb224 */ /* 0x084fe200078e02ff */
[----:B------:R1:W-:Y:S01]  /*84d0*/  @!P2 STG.E.U8 desc[UR36][R6.64+0xf1], R147 ;  /* 0x0000f1930600a986 */ /* 0x0003e2000c101124 */
[-C--:B------:R-:W-:Y:S02]  /*84e0*/  @!P1 IMAD R149, R149, R153.reuse, RZ ;  /* 0x0000009995959224 */ /* 0x080fe400078e02ff */
[-C--:B0-----:R-:W-:Y:S01]  /*84f0*/  @!P4 IMAD R3, R150, R153.reuse, RZ ;  /* 0x000000999603c224 */ /* 0x081fe200078e02ff */
[----:B------:R1:W-:Y:S01]  /*8500*/  @!P3 STG.E.U8 desc[UR36][R4.64+0xf8], R11 ;  /* 0x0000f80b0400b986 */ /* 0x0003e2000c101124 */
[----:B------:R-:W-:-:S03]  /*8510*/  @!P0 IMAD R151, R151, R153, RZ ;  /* 0x0000009997978224 */ /* 0x000fc600078e02ff */
[----:B------:R1:W-:Y:S04]  /*8520*/  @!P1 STG.E.U8 desc[UR36][R4.64+0xf9], R149 ;  /* 0x0000f99504009986 */ /* 0x0003e8000c101124 */
[----:B------:R1:W-:Y:S04]  /*8530*/  @!P4 STG.E.U8 desc[UR36][R6.64+0xf8], R3 ;  /* 0x0000f8030600c986 */ /* 0x0003e8000c101124 */
[----:B------:R1:W-:Y:S02]  /*8540*/  @!P0 STG.E.U8 desc[UR36][R6.64+0xf9], R151 ;  /* 0x0000f99706008986 */ /* 0x0003e4000c101124 */
.L_x_294:
[----:B------:R-:W-:Y:S05]  /*8550*/  BSYNC B0 ;  /* 0x0000000000007941 */ /* 0x000fea0003800000 */
.L_x_36:
[----:B01----:R-:W2:Y:S01]  /*8560*/  LDL.64 R2, [R1] ;  /* 0x0000000001027983 */ /* 0x003ea20000100a00 */
[----:B------:R-:W-:Y:S01]  /*8570*/  ULDC.64 UR4, c[0x0][0x650] ;  /* 0x0001940000047ab9 */ /* 0x000fe20000000a00 */
[----:B------:R0:W-:Y:S01]  /*8580*/  SYNCS.ARRIVE.TRANS64.A1T0 RZ, [R162+UR45], RZ ;  /* 0x000000ffa2ff79a7 */ /* 0x0001e2000810002d */
[----:B------:R-:W-:Y:S01]  /*8590*/  PRMT R0, RZ, 0x7610, R0 ;  /* 0x00007610ff007816 */ /* 0x000fe20000000000 */
[----:B------:R-:W-:Y:S02]  /*85a0*/  IMAD.MOV.U32 R19, RZ, RZ, -0x1 ;  /* 0xffffffffff137424 */ /* 0x000fe400078e00ff */
[----:B------:R-:W-:Y:S01]  /*85b0*/  IMAD.MOV.U32 R22, RZ, RZ, -0x1 ;  /* 0xffffffffff167424 */ /* 0x000fe200078e00ff */
[----:B--2---:R-:W-:-:S04]  /*85c0*/  LEA R18, P0, R2, R18, 0x1 ;  /* 0x0000001202127211 */ /* 0x004fc800078008ff */
[----:B------:R-:W-:Y:S01]  /*85d0*/  LEA.HI.X R17, R2, R17, R23, 0x1, P0 ;  /* 0x0000001102117211 */ /* 0x000fe200000f0c17 */
[----:B------:R-:W-:Y:S01]  /*85e0*/  IMAD.MOV.U32 R2, RZ, RZ, -0x1 ;  /* 0xffffffffff027424 */ /* 0x000fe200078e00ff */
[----:B------:R-:W-:-:S04]  /*85f0*/  ISETP.GE.U32.AND P0, PT, R18, UR4, PT ;  /* 0x0000000412007c0c */ /* 0x000fc8000bf06070 */
[----:B------:R-:W-:-:S13]  /*8600*/  ISETP.GE.U32.AND.EX P0, PT, R17, UR5, PT, P0 ;  /* 0x0000000511007c0c */ /* 0x000fda000bf06100 */
[----:B0-----:R-:W-:Y:S05]  /*8610*/  @P0 BRA `(.L_x_295) ;  /* 0x0000000400700947 */ /* 0x001fea0003800000 */
[----:B------:R-:W0:Y:S01]  /*8620*/  S2R R10, SR_CTAID.X ;  /* 0x00000000000a7919 */ /* 0x000e220000002500 */
[----:B------:R-:W1:Y:S01]  /*8630*/  LDC.64 R8, c[0x0][0x628] ;  /* 0x00018a00ff087b82 */ /* 0x000e620000000a00 */
[----:B------:R-:W-:Y:S01]  /*8640*/  ULDC UR4, c[0x0][0x150] ;  /* 0x0000540000047ab9 */ /* 0x000fe20000000800 */
[----:B---3--:R-:W-:Y:S01]  /*8650*/  IMAD.MOV.U32 R6, RZ, RZ, R18 ;  /* 0x000000ffff067224 */ /* 0x008fe200078e0012 */
[----:B------:R-:W2:Y:S01]  /*8660*/  S2R R20, SR_CTAID.Y ;  /* 0x0000000000147919 */ /* 0x000ea20000002600 */
[----:B------:R-:W-:-:S04]  /*8670*/  IMAD.MOV.U32 R7, RZ, RZ, R17 ;  /* 0x000000ffff077224 */ /* 0x000fc800078e0011 */
[----:B------:R-:W3:Y:S08]  /*8680*/  LDC R15, c[0x0][0x144] ;  /* 0x00005100ff0f7b82 */ /* 0x000ef00000000800 */
[----:B------:R-:W2:Y:S08]  /*8690*/  LDC R0, c[0x0][0x630] ;  /* 0x00018c00ff007b82 */ /* 0x000eb00000000800 */
[----:B------:R-:W2:Y:S01]  /*86a0*/  LDC.64 R12, c[0x0][0x620] ;  /* 0x00018800ff0c7b82 */ /* 0x000ea20000000a00 */
[----:B-1----:R-:W-:-:S04]  /*86b0*/  ISETP.NE.U32.AND P0, PT, R8, RZ, PT ;  /* 0x000000ff0800720c */ /* 0x002fc80003f05070 */
[----:B------:R-:W-:Y:S02]  /*86c0*/  ISETP.NE.AND.EX P0, PT, R9, RZ, PT, P0 ;  /* 0x000000ff0900720c */ /* 0x000fe40003f05300 */
[----:B0-----:R-:W-:-:S05]  /*86d0*/  I2FP.F32.U32 R2, R10 ;  /* 0x0000000a00027245 */ /* 0x001fca0000201000 */
[----:B------:R-:W-:-:S04]  /*86e0*/  FMUL R2, R2, UR4 ;  /* 0x0000000402027c20 */ /* 0x000fc80008400000 */
[----:B------:R0:W1:Y:S02]  /*86f0*/  F2I.U32.TRUNC.NTZ R14, R2 ;  /* 0x00000002000e7305 */ /* 0x000064000020f000 */
[----:B---3--:R-:W-:Y:S05]  /*8700*/  @!P0 BRA `(.L_x_296) ;  /* 0x0000000000288947 */ /* 0x008fea0003800000 */
[----:B------:R-:W3:Y:S02]  /*8710*/  LDC R3, c[0x0][0x634] ;  /* 0x00018d00ff037b82 */ /* 0x000ee40000000800 */
[----:B---3--:R-:W-:-:S05]  /*8720*/  IADD3 R7, P0, R18, R3, RZ ;  /* 0x0000000312077210 */ /* 0x008fca0007f1e0ff */
[----:B------:R-:W-:-:S04]  /*8730*/  IMAD.X R11, RZ, RZ, R17, P0 ;  /* 0x000000ffff0b7224 */ /* 0x000fc800000e0611 */
[----:B0-----:R-:W-:-:S04]  /*8740*/  IMAD.WIDE.U32 R2, R11, R8, RZ ;  /* 0x000000080b027225 */ /* 0x001fc800078e00ff */
[----:B----4-:R-:W-:-:S04]  /*8750*/  IMAD.WIDE.U32 R4, P0, R7, R9, R2 ;  /* 0x0000000907047225 */ /* 0x010fc80007800002 */
[----:B------:R-:W-:-:S04]  /*8760*/  IMAD.WIDE.U32 R2, R7, R8, RZ ;  /* 0x0000000807027225 */ /* 0x000fc800078e00ff */
[----:B------:R-:W-:Y:S01]  /*8770*/  IMAD.X R7, RZ, RZ, RZ, P0 ;  /* 0x000000ffff077224 */ /* 0x000fe200000e06ff */
[----:B------:R-:W-:Y:S01]  /*8780*/  IADD3 RZ, P0, R3, R4, RZ ;  /* 0x0000000403ff7210 */ /* 0x000fe20007f1e0ff */
[----:B------:R-:W-:-:S04]  /*8790*/  IMAD.MOV.U32 R6, RZ, RZ, R5 ;  /* 0x000000ffff067224 */ /* 0x000fc800078e0005 */
[----:B------:R-:W-:-:S08]  /*87a0*/  IMAD.WIDE.U32.X R6, R11, R9, R6, P0 ;  /* 0x000000090b067225 */ /* 0x000fd000000e0406 */
.L_x_296:
[----:B------:R-:W3:Y:S01]  /*87b0*/  LDC.64 R26, c[0x0][0x640] ;  /* 0x00019000ff1a7b82 */ /* 0x000ee20000000a00 */
[-C--:B--2---:R-:W-:Y:S01]  /*87c0*/  SHF.R.U64 R11, R6, R0.reuse, R7 ;  /* 0x00000000060b7219 */ /* 0x084fe20000001207 */
[----:B------:R-:W-:Y:S01]  /*87d0*/  IMAD.MOV.U32 R19, RZ, RZ, R17 ;  /* 0x000000ffff137224 */ /* 0x000fe200078e0011 */
[----:B------:R-:W-:Y:S01]  /*87e0*/  SHF.R.U32.HI R0, RZ, R0, R7 ;  /* 0x00000000ff007219 */ /* 0x000fe20000011607 */
[----:B-1----:R-:W-:Y:S01]  /*87f0*/  IMAD.MOV R14, RZ, RZ, -R14 ;  /* 0x000000ffff0e7224 */ /* 0x002fe200078e0a0e */
[----:B----4-:R-:W-:Y:S01]  /*8800*/  IADD3 R5, P0, RZ, -R11, RZ ;  /* 0x8000000bff057210 */ /* 0x010fe20007f1e0ff */
[----:B------:R-:W-:Y:S01]  /*8810*/  ULDC UR4, c[0x0][0x154] ;  /* 0x0000550000047ab9 */ /* 0x000fe20000000800 */
[----:B------:R-:W-:Y:S01]  /*8820*/  IMAD.MOV.U32 R7, RZ, RZ, 0x1 ;  /* 0x00000001ff077424 */ /* 0x000fe200078e00ff */
[----:B------:R-:W1:Y:S01]  /*8830*/  LDC R4, c[0x0][0x618] ;  /* 0x00018600ff047b82 */ /* 0x000e620000000800 */
[----:B------:R-:W-:Y:S02]  /*8840*/  IMAD R22, R15, R14, R10 ;  /* 0x0000000e0f167224 */ /* 0x000fe400078e020a */
[----:B------:R-:W-:-:S04]  /*8850*/  IMAD.X R3, RZ, RZ, ~R0, P0 ;  /* 0x000000ffff037224 */ /* 0x000fc800000e0e00 */
[-C--:B------:R-:W-:Y:S01]  /*8860*/  IMAD R0, R3, R12.reuse, RZ ;  /* 0x0000000c03007224 */ /* 0x080fe200078e02ff */
[----:B------:R-:W2:Y:S01]  /*8870*/  LDC R6, c[0x0][0x608] ;  /* 0x00018200ff067b82 */ /* 0x000ea20000000800 */
[----:B0-----:R-:W-:-:S04]  /*8880*/  IMAD.WIDE.U32 R2, R5, R12, R18 ;  /* 0x0000000c05027225 */ /* 0x001fc800078e0012 */
[----:B------:R-:W-:Y:S01]  /*8890*/  IMAD R5, R5, R13, R0 ;  /* 0x0000000d05057224 */ /* 0x000fe200078e0200 */
[----:B------:R-:W-:Y:S02]  /*88a0*/  I2FP.F32.U32 R0, R20 ;  /* 0x0000001400007245 */ /* 0x000fe40000201000 */
[----:B------:R-:W0:Y:S01]  /*88b0*/  LDC R24, c[0x0][0x658] ;  /* 0x00019600ff187b82 */ /* 0x000e220000000800 */
[----:B------:R-:W-:Y:S01]  /*88c0*/  IMAD.IADD R3, R3, 0x1, R5 ;  /* 0x0000000103037824 */ /* 0x000fe200078e0205 */
[----:B---3--:R-:W-:Y:S01]  /*88d0*/  ISETP.NE.U32.AND P0, PT, R26, RZ, PT ;  /* 0x000000ff1a00720c */ /* 0x008fe20003f05070 */
[----:B------:R-:W-:Y:S01]  /*88e0*/  FMUL R0, R0, UR4 ;  /* 0x0000000400007c20 */ /* 0x000fe20008400000 */
[----:B------:R-:W-:Y:S02]  /*88f0*/  IMAD.MOV.U32 R5, RZ, RZ, -0x1 ;  /* 0xffffffffff057424 */ /* 0x000fe400078e00ff */
[----:B------:R-:W-:Y:S01]  /*8900*/  ISETP.NE.AND.EX P0, PT, R27, RZ, PT, P0 ;  /* 0x000000ff1b00720c */ /* 0x000fe20003f05300 */
[----:B------:R3:W4:Y:S01]  /*8910*/  F2I.U32.TRUNC.NTZ R12, R0 ;  /* 0x00000000000c7305 */ /* 0x000722000020f000 */
[----:B------:R-:W3:Y:S01]  /*8920*/  LDC R15, c[0x0][0x148] ;  /* 0x00005200ff0f7b82 */ /* 0x000ee20000000800 */
[----:B-1----:R-:W-:-:S02]  /*8930*/  SHF.R.U64 R10, R2, R4, R3 ;  /* 0x00000004020a7219 */ /* 0x002fc40000001203 */
[----:B------:R-:W-:-:S05]  /*8940*/  SHF.R.U32.HI R3, RZ, R4, R3 ;  /* 0x00000004ff037219 */ /* 0x000fca0000011603 */
[----:B------:R-:W1:Y:S01]  /*8950*/  LDC R14, c[0x0][0x600] ;  /* 0x00018000ff0e7b82 */ /* 0x000e620000000800 */
[-CC-:B--2---:R-:W-:Y:S02]  /*8960*/  SHF.R.U64 R8, R10, R6.reuse, R3.reuse ;  /* 0x000000060a087219 */ /* 0x184fe40000001203 */
[----:B------:R-:W-:-:S05]  /*8970*/  SHF.R.U32.HI R3, RZ, R6, R3 ;  /* 0x00000006ff037219 */ /* 0x000fca0000011603 */
[----:B------:R-:W2:Y:S01]  /*8980*/  LDC R21, c[0x0][0x648] ;  /* 0x00019200ff157b82 */ /* 0x000ea20000000800 */
[-CC-:B0-----:R-:W-:Y:S02]  /*8990*/  SHF.R.U64 R13, R8, R24.reuse, R3.reuse ;  /* 0x00000018080d7219 */ /* 0x181fe40000001203 */
[-C--:B------:R-:W-:Y:S02]  /*89a0*/  SHF.L.U32 R5, R5, R24.reuse, RZ ;  /* 0x0000001805057219 */ /* 0x080fe400000006ff */
[-C--:B------:R-:W-:Y:S01]  /*89b0*/  SHF.R.U32.HI R3, RZ, R24.reuse, R3 ;  /* 0x00000018ff037219 */ /* 0x080fe20000011603 */
[----:B------:R-:W-:Y:S01]  /*89c0*/  IMAD.MOV.U32 R2, RZ, RZ, R13 ;  /* 0x000000ffff027224 */ /* 0x000fe200078e000d */
[----:B------:R-:W-:Y:S01]  /*89d0*/  SHF.L.U32 R24, R7, R24, RZ ;  /* 0x0000001807187219 */ /* 0x000fe200000006ff */
[----:B------:R-:W0:Y:S01]  /*89e0*/  LDC R25, c[0x0][0x638] ;  /* 0x00018e00ff197b82 */ /* 0x000e220000000800 */
[----:B------:R-:W-:-:S07]  /*89f0*/  LOP3.LUT R19, RZ, R5, RZ, 0x33, !PT ;  /* 0x00000005ff137212 */ /* 0x000fce00078e33ff */
[----:B------:R-:W0:Y:S01]  /*8a00*/  LDC R28, c[0x0][0x610] ;  /* 0x00018400ff1c7b82 */ /* 0x000e220000000800 */
[----:B----4-:R-:W-:Y:S05]  /*8a10*/  @!P0 BRA `(.L_x_297) ;  /* 0x0000000000288947 */ /* 0x010fea0003800000 */
[----:B---3--:R-:W3:Y:S02]  /*8a20*/  LDC R0, c[0x0][0x64c] ;  /* 0x00019300ff007b82 */ /* 0x008ee40000000800 */
[----:B---3--:R-:W-:-:S05]  /*8a30*/  IADD3 R7, P0, R13, R0, RZ ;  /* 0x000000000d077210 */ /* 0x008fca0007f1e0ff */
        /* <DEDUP_REMOVED lines=8> */
.L_x_297:
[----:B------:R-:W4:Y:S01]  /*8ac0*/  LDC R4, c[0x0][0x65c] ;  /* 0x00019700ff047b82 */ /* 0x000f220000000800 */
[----:B--23--:R-:W-:Y:S01]  /*8ad0*/  SHF.R.U64 R0, R2, R21, R3 ;  /* 0x0000001502007219 */ /* 0x00cfe20000001203 */
[----:B-1----:R-:W-:Y:S01]  /*8ae0*/  VIADD R3, R14, 0xffffffff ;  /* 0xffffffff0e037836 */ /* 0x002fe20000000000 */
[----:B------:R-:W-:Y:S01]  /*8af0*/  LOP3.LUT R19, R8, R19, RZ, 0xc0, !PT ;  /* 0x0000001308137212 */ /* 0x000fe200078ec0ff */
[----:B------:R-:W-:Y:S02]  /*8b00*/  IMAD.MOV R12, RZ, RZ, -R12 ;  /* 0x000000ffff0c7224 */ /* 0x000fe400078e0a0c */
[----:B------:R-:W-:Y:S01]  /*8b10*/  IMAD.MOV R2, RZ, RZ, -R0 ;  /* 0x000000ffff027224 */ /* 0x000fe200078e0a00 */
[----:B------:R-:W-:Y:S01]  /*8b20*/  LOP3.LUT R3, R10, R3, RZ, 0xc0, !PT ;  /* 0x000000030a037212 */ /* 0x000fe200078ec0ff */
[----:B------:R-:W-:Y:S02]  /*8b30*/  IMAD R19, R24, R0, R19 ;  /* 0x0000000018137224 */ /* 0x000fe400078e0213 */
[----:B0-----:R-:W-:-:S04]  /*8b40*/  IMAD R0, R2, R25, R13 ;  /* 0x0000001902007224 */ /* 0x001fc800078e020d */
[----:B------:R-:W-:Y:S01]  /*8b50*/  IMAD R2, R0, R14, R3 ;  /* 0x0000000e00027224 */ /* 0x000fe200078e0203 */
[----:B----4-:R-:W-:Y:S01]  /*8b60*/  ISETP.NE.AND P0, PT, R4, 0x1, PT ;  /* 0x000000010400780c */ /* 0x010fe20003f05270 */
[----:B------:R-:W-:-:S05]  /*8b70*/  IMAD.MOV.U32 R4, RZ, RZ, 0x1 ;  /* 0x00000001ff047424 */ /* 0x000fca00078e00ff */
[----:B------:R-:W-:-:S07]  /*8b80*/  PRMT R0, R4, 0x7610, R0 ;  /* 0x0000761004007816 */ /* 0x000fce0000000000 */
[----:B------:R-:W-:-:S04]  /*8b90*/  @P0 IMAD R22, R15, R12, R20 ;  /* 0x0000000c0f160224 */ /* 0x000fc800078e0214 */
[----:B------:R-:W-:-:S05]  /*8ba0*/  IMAD R19, R19, R28, R22 ;  /* 0x0000001c13137224 */ /* 0x000fca00078e0216 */
[----:B------:R-:W-:Y:S02]  /*8bb0*/  SEL R22, R2, R19, !P0 ;  /* 0x0000001302167207 */ /* 0x000fe40004000000 */
[----:B------:R-:W-:Y:S01]  /*8bc0*/  SEL R19, R19, R2, !P0 ;  /* 0x0000000213137207 */ /* 0x000fe20004000000 */
[----:B------:R-:W-:-:S07]  /*8bd0*/  IMAD.MOV.U32 R2, RZ, RZ, R11 ;  /* 0x000000ffff027224 */ /* 0x000fce00078e000b */
.L_x_295:
[----:B------:R-:W-:Y:S02]  /*8be0*/  LOP3.LUT P0, RZ, R0, 0xff, RZ, 0xc0, !PT ;  /* 0x000000ff00ff7812 */ /* 0x000fe4000780c0ff */
[----:B------:R-:W-:-:S11]  /*8bf0*/  LOP3.LUT R165, R165, 0x1, RZ, 0x3c, !PT ;  /* 0x00000001a5a57812 */ /* 0x000fd600078e3cff */
[----:B------:R-:W-:Y:S05]  /*8c00*/  @P0 BRA `(.L_x_298) ;  /* 0xffffff8800880947 */ /* 0x000fea000383ffff */
[----:B------:R-:W-:Y:S05]  /*8c10*/  EXIT ;  /* 0x000000000000794d */ /* 0x000fea0003800000 */
.L_x_17:
[----:B------:R-:W-:-:S08]  /*8c20*/  ISETP.NE.AND P0, PT, R5, RZ, PT ;  /* 0x000000ff0500720c */ /* 0x000fd00003f05270 */
[----:B0-2---:R-:W0:-:S00]  /*8c30*/  USETMAXREG.DEALLOC.CTAPOOL 0x28 ;  /* 0x00000028000079c8 */ /* 0x005e0000080e0500 */
[----:B------:R-:W-:Y:S05]  /*8c40*/  @P0 EXIT ;  /* 0x000000000000094d */ /* 0x000fea0003800000 */
[----:B0-----:R-:W-:Y:S01]  /*8c50*/  LOP3.LUT P0, RZ, R8, 0xff, RZ, 0xc0, !PT ;  /* 0x000000ff08ff7812 */ /* 0x001fe2000780c0ff */
[----:B------:R-:W-:Y:S02]  /*8c60*/  IMAD.MOV.U32 R0, RZ, RZ, 0x1 ;  /* 0x00000001ff007424 */ /* 0x000fe400078e00ff */
[----:B------:R-:W-:-:S10]  /*8c70*/  IMAD.MOV.U32 R9, RZ, RZ, RZ ;  /* 0x000000ffff097224 */ /* 0x000fd400078e00ff */
[----:B------:R-:W-:Y:S05]  /*8c80*/  @!P0 BRA `(.L_x_299) ;  /* 0x0000000c003c8947 */ /* 0x000fea0003800000 */
[----:B------:R-:W0:Y:S01]  /*8c90*/  S2UR UR8, SR_CgaCtaId ;  /* 0x00000000000879c3 */ /* 0x000e220000008800 */
[----:B------:R-:W-:Y:S01]  /*8ca0*/  LOP3.LUT P0, RZ, R4, 0x1f, RZ, 0xc0, !PT ;  /* 0x0000001f04ff7812 */ /* 0x000fe2000780c0ff */
[----:B------:R-:W-:Y:S01]  /*8cb0*/  ULDC UR5, c[0x0][0x658] ;  /* 0x0001960000057ab9 */ /* 0x000fe20000000800 */
[----:B------:R-:W-:Y:S01]  /*8cc0*/  UMOV UR6, 0xffffffff ;  /* 0xffffffff00067882 */ /* 0x000fe20000000000 */
[----:B------:R-:W-:Y:S01]  /*8cd0*/  BSSY B0, `(.L_x_299) ;  /* 0x00000ca000007945 */ /* 0x000fe20003800000 */
[----:B------:R-:W-:Y:S01]  /*8ce0*/  USHF.L.U32 UR6, UR6, UR5, URZ ;  /* 0x0000000506067299 */ /* 0x000fe2000800063f */
[C---:B------:R-:W-:Y:S01]  /*8cf0*/  ISETP.NE.AND P2, PT, R3.reuse, RZ, PT ;  /* 0x000000ff0300720c */ /* 0x040fe20003f45270 */
[----:B------:R-:W-:Y:S01]  /*8d00*/  IMAD.MOV.U32 R10, RZ, RZ, 0x1 ;  /* 0x00000001ff0a7424 */ /* 0x000fe200078e00ff */
[----:B------:R-:W-:Y:S01]  /*8d10*/  ISETP.NE.OR P0, PT, R3, RZ, !P0 ;  /* 0x000000ff0300720c */ /* 0x000fe20004705670 */
[----:B------:R-:W-:Y:S01]  /*8d20*/  IMAD.MOV.U32 R0, RZ, RZ, 0x1 ;  /* 0x00000001ff007424 */ /* 0x000fe200078e00ff */
[----:B------:R-:W-:Y:S01]  /*8d30*/  LOP3.LUT R6, R16, 0x2, RZ, 0xfc, !PT ;  /* 0x0000000210067812 */ /* 0x000fe200078efcff */
[----:B------:R-:W-:Y:S01]  /*8d40*/  IMAD.MOV.U32 R9, RZ, RZ, RZ ;  /* 0x000000ffff097224 */ /* 0x000fe200078e00ff */
[----:B------:R-:W-:Y:S01]  /*8d50*/  ULDC UR4, c[0x0][0x600] ;  /* 0x0001800000047ab9 */ /* 0x000fe20000000800 */
[----:B------:R-:W-:Y:S01]  /*8d60*/  UMOV UR7, 0x1 ;  /* 0x0000000100077882 */ /* 0x000fe20000000000 */
[----:B------:R-:W-:-:S02]  /*8d70*/  UIADD3 UR22, UR40, 0x1, URZ ;  /* 0x0000000128167890 */ /* 0x000fc4000fffe03f */
[----:B------:R-:W-:Y:S02]  /*8d80*/  UIADD3 UR14, UR4, -0x1, URZ ;  /* 0xffffffff040e7890 */ /* 0x000fe4000fffe03f */
[----:B------:R-:W-:Y:S02]  /*8d90*/  USHF.L.U32 UR16, UR7, UR5, URZ ;  /* 0x0000000507107299 */ /* 0x000fe4000800063f */
[----:B------:R-:W-:Y:S01]  /*8da0*/  ULOP3.LUT UR15, URZ, UR6, URZ, 0x33, !UPT ;  /* 0x000000063f0f7292 */ /* 0x000fe2000f8e333f */
[----:B------:R-:W-:Y:S01]  /*8db0*/  ULDC.64 UR20, c[0x0][0x198] ;  /* 0x0000660000147ab9 */ /* 0x000fe20000000a00 */
[----:B0-----:R-:W-:-:S05]  /*8dc0*/  IMAD.U32 R7, RZ, RZ, UR8 ;  /* 0x00000008ff077e24 */ /* 0x001fca000f8e00ff */
[----:B------:R-:W-:-:S07]  /*8dd0*/  LEA R8, R7, 0x180, 0xa ;  /* 0x0000018007087811 */ /* 0x000fce00078e50ff */
.L_x_311:
[----:B------:R-:W-:-:S03]  /*8de0*/  UMOV UR4, 0xffffffff ;  /* 0xffffffff00047882 */ /* 0x000fc60000000000 */
[----:B------:R-:W-:Y:S05]  /*8df0*/  BRA.DIV UR4, `(.L_x_300) ;  /* 0x0000001204187947 */ /* 0x000fea000b800000 */
[----:B------:R-:W-:-:S13]  /*8e00*/  ELECT P6, URZ, PT ;  /* 0x00000000003f782f */ /* 0x000fda00038c0000 */
.L_x_325:
[----:B------:R-:W0:Y:S01]  /*8e10*/  LDC R3, c[0x0][0x28c] ;  /* 0x0000a300ff037b82 */ /* 0x000e220000000800 */
[----:B------:R-:W-:Y:S01]  /*8e20*/  BSSY B1, `(.L_x_301) ;  /* 0x000003b000017945 */ /* 0x000fe20003800000 */
[----:B0-----:R-:W-:-:S13]  /*8e30*/  ISETP.LT.OR P6, PT, R3, 0x1, !P6 ;  /* 0x000000010300780c */ /* 0x001fda00077c1670 */
[----:B------:R-:W-:Y:S05]  /*8e40*/  @P6 BRA `(.L_x_302) ;  /* 0x0000000000e06947 */ /* 0x000fea0003800000 */
[----:B------:R-:W-:Y:S02]  /*8e50*/  IMAD R7, R19, 0x8, R7 ;  /* 0x0000000813077824 */ /* 0x000fe400078e0207 */
[----:B------:R-:W-:Y:S02]  /*8e60*/  IMAD.SHL.U32 R22, R22, 0x100, RZ ;  /* 0x0000010016167824 */ /* 0x000fe400078e00ff */
[----:B------:R-:W-:Y:S02]  /*8e70*/  IMAD.MOV.U32 R15, RZ, RZ, RZ ;  /* 0x000000ffff0f7224 */ /* 0x000fe400078e00ff */
[----:B------:R-:W-:Y:S02]  /*8e80*/  IMAD.U32 R19, RZ, RZ, UR22 ;  /* 0x00000016ff137e24 */ /* 0x000fe4000f8e00ff */
[----:B------:R-:W-:Y:S02]  /*8e90*/  IMAD.MOV.U32 R3, RZ, RZ, R0 ;  /* 0x000000ffff037224 */ /* 0x000fe400078e0000 */
[----:B------:R-:W-:-:S02]  /*8ea0*/  IMAD.MOV.U32 R5, RZ, RZ, R9 ;  /* 0x000000ffff057224 */ /* 0x000fc400078e0009 */
[----:B------:R-:W-:-:S07]  /*8eb0*/  IMAD.SHL.U32 R12, R7, 0x8, RZ ;  /* 0x00000008070c7824 */ /* 0x000fce00078e00ff */
.L_x_306:
[----:B------:R-:W0:Y:S01]  /*8ec0*/  S2UR UR4, SR_CgaCtaId ;  /* 0x00000000000479c3 */ /* 0x000e220000008800 */
[----:B------:R-:W-:-:S07]  /*8ed0*/  MOV R4, 0x400 ;  /* 0x0000040000047802 */ /* 0x000fce0000000f00 */
[----:B------:R-:W1:Y:S01]  /*8ee0*/  @!P2 LDC R11, c[0x0][0x500] ;  /* 0x00014000ff0bab82 */ /* 0x000e620000000800 */
[----:B0-----:R-:W-:-:S05]  /*8ef0*/  IMAD.U32 R7, RZ, RZ, UR4 ;  /* 0x00000004ff077e24 */ /* 0x001fca000f8e00ff */
[----:B------:R-:W-:Y:S02]  /*8f00*/  LEA R14, R7, R4, 0x18 ;  /* 0x00000004070e7211 */ /* 0x000fe400078ec0ff */
[----:B------:R-:W-:-:S03]  /*8f10*/  SHF.L.U32 R4, R3, 0x1f, RZ ;  /* 0x0000001f03047819 */ /* 0x000fc600000006ff */
[----:B------:R-:W-:-:S04]  /*8f20*/  IMAD R13, R5, 0x8, R14 ;  /* 0x00000008050d7824 */ /* 0x000fc800078e020e */
[----:B------:R-:W0:Y:S02]  /*8f30*/  SYNCS.PHASECHK.TRANS64.TRYWAIT P1, [R13+URZ+0x28], R4 ;  /* 0x000028040d0075a7 */ /* 0x000e24000802017f */
[----:B01----:R-:W-:Y:S05]  /*8f40*/  @!P1 BRA `(.L_x_303) ;  /* 0x0000000c00e49947 */ /* 0x003fea0003800000 */
.L_x_326:
[----:B0-----:R-:W-:Y:S01]  /*8f50*/  PRMT R4, R6, 0x9910, RZ ;  /* 0x0000991006047816 */ /* 0x001fe200000000ff */
[----:B------:R0:W-:Y:S03]  /*8f60*/  @!P2 SYNCS.ARRIVE.TRANS64 RZ, [R13+URZ], R11 ;  /* 0x0000000b0dffa9a7 */ /* 0x0001e6000800003f */
[----:B------:R-:W-:-:S13]  /*8f70*/  ISETP.NE.AND P1, PT, R4, 0x2, PT ;  /* 0x000000020400780c */ /* 0x000fda0003f25270 */
[----:B0-----:R-:W-:Y:S05]  /*8f80*/  @P1 BRA `(.L_x_304) ;  /* 0x0000000000041947 */ /* 0x001fea0003800000 */
[----:B------:R-:W-:Y:S01]  /*8f90*/  BPT.TRAP 0x1 ;  /* 0x000000040000795c */ /* 0x000fe20000300000 */
.L_x_304:
[----:B------:R-:W-:Y:S05]  /*8fa0*/  @P0 BRA `(.L_x_305) ;  /* 0x0000000000040947 */ /* 0x000fea0003800000 */
[----:B------:R-:W-:Y:S01]  /*8fb0*/  BPT.TRAP 0x1 ;  /* 0x000000040000795c */ /* 0x000fe20000300000 */
.L_x_305:
[C---:B------:R-:W-:Y:S01]  /*8fc0*/  IMAD R4, R5.reuse, 0x2000, R8 ;  /* 0x0000200005047824 */ /* 0x040fe200078e0208 */
[----:B------:R-:W-:Y:S01]  /*8fd0*/  R2UR UR8, R14 ;  /* 0x000000000e0872ca */ /* 0x000fe200000e0000 */
[----:B------:R-:W-:Y:S01]  /*8fe0*/  IMAD R14, R5, 0x8000, R14 ;  /* 0x00008000050e7824 */ /* 0x000fe200078e020e */
[----:B------:R-:W-:Y:S01]  /*8ff0*/  R2UR UR17, R12 ;  /* 0x000000000c1172ca */ /* 0x000fe200000e0000 */
[----:B------:R-:W-:Y:S01]  /*9000*/  VIADD R19, R19, 0xffffffff ;  /* 0xffffffff13137836 */ /* 0x000fe20000000000 */
[----:B------:R-:W-:Y:S01]  /*9010*/  R2UR UR5, R4 ;  /* 0x00000000040572ca */ /* 0x000fe200000e0000 */
[----:B------:R-:W-:Y:S01]  /*9020*/  UIADD3 UR4, UP0, UR20, 0xf0, URZ ;  /* 0x000000f014047890 */ /* 0x000fe2000ff1e03f */
[----:B------:R-:W-:Y:S01]  /*9030*/  R2UR UR11, R14 ;  /* 0x000000000e0b72ca */ /* 0x000fe200000e0000 */
[----:B------:R-:W-:Y:S01]  /*9040*/  UIADD3 UR24, UP1, UR20, 0x1f0, URZ ;  /* 0x000001f014187890 */ /* 0x000fe2000ff3e03f */
[----:B------:R-:W-:Y:S01]  /*9050*/  R2UR UR9, R13 ;  /* 0x000000000d0972ca */ /* 0x000fe200000e0000 */
[----:B------:R-:W-:Y:S01]  /*9060*/  VIADD R5, R5, 0x1 ;  /* 0x0000000105057836 */ /* 0x000fe20000000000 */
[----:B------:R-:W-:Y:S01]  /*9070*/  R2UR UR10, R15 ;  /* 0x000000000f0a72ca */ /* 0x000fe200000e0000 */
[----:B------:R-:W-:Y:S01]  /*9080*/  UIADD3.X UR25, URZ, UR21, URZ, UP1, !UPT ;  /* 0x000000153f197290 */ /* 0x000fe20008ffe43f */
[----:B------:R-:W-:Y:S01]  /*9090*/  R2UR UR12, R2 ;  /* 0x00000000020c72ca */ /* 0x000fe200000e0000 */
[----:B------:R-:W-:Y:S01]  /*90a0*/  UMOV UR19, 0xff0000 ;  /* 0x00ff000000137882 */ /* 0x000fe20000000000 */
[----:B------:R-:W-:Y:S01]  /*90b0*/  R2UR UR18, R22 ;  /* 0x00000000161272ca */ /* 0x000fe200000e0000 */
[----:B------:R-:W-:Y:S01]  /*90c0*/  UMOV UR6, 0x0 ;  /* 0x0000000000067882 */ /* 0x000fe20000000000 */
[----:B------:R-:W-:Y:S01]  /*90d0*/  ISETP.GT.AND P3, PT, R19, 0x1, PT ;  /* 0x000000011300780c */ /* 0x000fe20003f64270 */
[----:B------:R-:W-:Y:S01]  /*90e0*/  UIADD3 UR8, UR8, UR5, URZ ;  /* 0x0000000508087290 */ /* 0x000fe2000fffe03f */
[----:B------:R-:W-:Y:S01]  /*90f0*/  ISETP.NE.AND P1, PT, R5, 0x5, PT ;  /* 0x000000050500780c */ /* 0x000fe20003f25270 */
[----:B------:R-:W-:Y:S01]  /*9100*/  UIADD3.X UR5, URZ, UR21, URZ, UP0, !UPT ;  /* 0x000000153f057290 */ /* 0x000fe200087fe43f */
[----:B------:R-:W-:Y:S01]  /*9110*/  VIADD R15, R15, 0x80 ;  /* 0x000000800f0f7836 */ /* 0x000fe20000000000 */
[----:B------:R-:W-:Y:S01]  /*9120*/  UIADD3 UR13, UR11, 0xa180, URZ ;  /* 0x0000a1800b0d7890 */ /* 0x000fe2000fffe03f */
[----:B------:R-:W-:Y:S01]  /*9130*/  SEL R4, RZ, 0x1, P1 ;  /* 0x00000001ff047807 */ /* 0x000fe20000800000 */
[----:B------:R-:W-:Y:S01]  /*9140*/  UMOV UR7, 0x10000000 ;  /* 0x1000000000077882 */ /* 0x000fe20000000000 */
[----:B------:R-:W-:Y:S01]  /*9150*/  UMOV UR11, UR17 ;  /* 0x00000011000b7c82 */ /* 0x000fe20008000000 */
[----:B------:R-:W-:-:S02]  /*9160*/  SEL R5, R5, RZ, P1 ;  /* 0x000000ff05057207 */ /* 0x000fc40000800000 */
[----:B------:R-:W-:Y:S01]  /*9170*/  LOP3.LUT R3, R3, R4, RZ, 0x3c, !PT ;  /* 0x0000000403037212 */ /* 0x000fe200078e3cff */
[----:B------:R0:W-:Y:S02]  /*9180*/  UTMALDG.3D.MULTICAST [UR8], [UR4], UR19, desc[UR6] ;  /* 0x00000608040073b4 */ /* 0x0001e40008011813 */
[----:B0-----:R-:W-:Y:S01]  /*9190*/  UMOV UR8, UR13 ;  /* 0x0000000d00087c82 */ /* 0x001fe20008000000 */
[----:B------:R-:W-:Y:S02]  /*91a0*/  UMOV UR11, UR18 ;  /* 0x00000012000b7c82 */ /* 0x000fe40008000000 */
[----:B------:R0:W-:Y:S02]  /*91b0*/  UTMALDG.3D [UR8], [UR24], desc[UR6] ;  /* 0x00000608180075b4 */ /* 0x0001e40008011000 */
[----:B0-----:R-:W-:Y:S05]  /*91c0*/  @P3 BRA `(.L_x_306) ;  /* 0xfffffffc003c3947 */ /* 0x001fea000383ffff */
.L_x_302:
[----:B------:R-:W-:Y:S05]  /*91d0*/  BSYNC B1 ;  /* 0x0000000000017941 */ /* 0x000fea0003800000 */
.L_x_301:
[----:B------:R-:W2:Y:S01]  /*91e0*/  LDL.64 R20, [R1] ;  /* 0x0000000001147983 */ /* 0x000ea20000100a00 */
[----:B------:R-:W-:Y:S01]  /*91f0*/  LOP3.LUT P4, RZ, R10, 0xff, RZ, 0xc0, !PT ;  /* 0x000000ff0aff7812 */ /* 0x000fe2000788c0ff */
[----:B------:R-:W-:Y:S01]  /*9200*/  VIADD R4, R9, UR40 ;  /* 0x0000002809047c36 */ /* 0x000fe20008000000 */
[----:B------:R-:W-:Y:S01]  /*9210*/  ULDC.64 UR4, c[0x0][0x650] ;  /* 0x0001940000047ab9 */ /* 0x000fe20000000a00 */
[----:B------:R-:W-:Y:S01]  /*9220*/  IMAD.U32 R9, RZ, RZ, UR40 ;  /* 0x00000028ff097e24 */ /* 0x000fe2000f8e00ff */
[----:B------:R-:W-:Y:S01]  /*9230*/  UISETP.GE.U32.AND UP0, UPT, UR40, 0x5, UPT ;  /* 0x000000052800788c */ /* 0x000fe2000bf06070 */
[----:B------:R-:W-:Y:S01]  /*9240*/  BSSY B1, `(.L_x_307) ;  /* 0x0000070000017945 */ /* 0x000fe20003800000 */
[----:B------:R-:W-:Y:S01]  /*9250*/  ISETP.GT.U32.AND P1, PT, R4, 0x4, PT ;  /* 0x000000040400780c */ /* 0x000fe20003f24070 */
[----:B------:R-:W-:Y:S01]  /*9260*/  IMAD.MOV.U32 R19, RZ, RZ, -0x1 ;  /* 0xffffffffff137424 */ /* 0x000fe200078e00ff */
[----:B------:R-:W-:Y:S01]  /*9270*/  PRMT R10, RZ, 0x7610, R10 ;  /* 0x00007610ff0a7816 */ /* 0x000fe2000000000a */
[----:B------:R-:W-:Y:S01]  /*9280*/  IMAD.MOV.U32 R22, RZ, RZ, -0x1 ;  /* 0xffffffffff167424 */ /* 0x000fe200078e00ff */
[----:B------:R-:W-:-:S02]  /*9290*/  ISETP.LT.U32.AND P1, PT, R9, 0x5, P1 ;  /* 0x000000050900780c */ /* 0x000fc40000f21070 */
[----:B------:R-:W-:Y:S01]  /*92a0*/  PLOP3.LUT P3, PT, PT, PT, UP0, 0x80, 0x0 ;  /* 0x000000000000781c */ /* 0x000fe20003f6f008 */
[----:B------:R-:W0:Y:S01]  /*92b0*/  @P4 S2R R7, SR_CgaCtaId ;  /* 0x0000000000074919 */ /* 0x000e220000008800 */
[----:B------:R-:W-:-:S04]  /*92c0*/  @P4 MOV R2, 0x400 ;  /* 0x0000040000024802 */ /* 0x000fc80000000f00 */
[----:B0-----:R-:W-:Y:S01]  /*92d0*/  @P4 LEA R5, R7, R2, 0x18 ;  /* 0x0000000207054211 */ /* 0x001fe200078ec0ff */
[----:B------:R-:W-:-:S03]  /*92e0*/  IMAD.WIDE.U32 R2, R4, -0x33333333, RZ ;  /* 0xcccccccd04027825 */ /* 0x000fc600078e00ff */
[----:B------:R0:W-:Y:S01]  /*92f0*/  @P4 SYNCS.ARRIVE.TRANS64.A1T0 RZ, [R5+URZ+0x88], RZ ;  /* 0x000088ff05ff49a7 */ /* 0x0001e2000810003f */
[----:B------:R-:W-:Y:S01]  /*9300*/  IMAD.MOV.U32 R2, RZ, RZ, -0x1 ;  /* 0xffffffffff027424 */ /* 0x000fe200078e00ff */
[----:B0-----:R-:W-:Y:S02]  /*9310*/  SHF.R.U32.HI R5, RZ, 0x2, R3 ;  /* 0x00000002ff057819 */ /* 0x001fe40000011603 */
[----:B------:R-:W-:-:S03]  /*9320*/  SEL R3, RZ, 0x1, !P1 ;  /* 0x00000001ff037807 */ /* 0x000fc60004800000 */
[----:B------:R-:W-:Y:S01]  /*9330*/  IMAD R9, R5, -0x5, R4 ;  /* 0xfffffffb05097824 */ /* 0x000fe200078e0204 */
[----:B------:R-:W-:Y:S02]  /*9340*/  LOP3.LUT R0, R0, R3, RZ, 0x3c, !PT ;  /* 0x0000000300007212 */ /* 0x000fe400078e3cff */
[----:B------:R-:W-:Y:S02]  /*9350*/  PRMT R3, RZ, 0x7610, R3 ;  /* 0x00007610ff037816 */ /* 0x000fe40000000003 */
[----:B------:R-:W-:Y:S02]  /*9360*/  @P3 LOP3.LUT R0, R0, 0x1, R5, 0x78, !PT ;  /* 0x0000000100003812 */ /* 0x000fe400078e7805 */
[----:B--2---:R-:W-:-:S04]  /*9370*/  IADD3 R18, P4, R18, R20, RZ ;  /* 0x0000001412127210 */ /* 0x004fc80007f9e0ff */
[----:B------:R-:W-:Y:S01]  /*9380*/  ISETP.GE.U32.AND P1, PT, R18, UR4, PT ;  /* 0x0000000412007c0c */ /* 0x000fe2000bf26070 */
[----:B------:R-:W-:-:S05]  /*9390*/  IMAD.X R17, R17, 0x1, R23, P4 ;  /* 0x0000000111117824 */ /* 0x000fca00020e0617 */
[----:B------:R-:W-:-:S13]  /*93a0*/  ISETP.GE.U32.AND.EX P1, PT, R17, UR5, PT, P1 ;  /* 0x0000000511007c0c */ /* 0x000fda000bf26110 */
[----:B------:R-:W-:Y:S05]  /*93b0*/  @P1 BRA `(.L_x_308) ;  /* 0x0000000400601947 */ /* 0x000fea0003800000 */
[----:B------:R-:W0:Y:S01]  /*93c0*/  S2R R12, SR_CTAID.X ;  /* 0x00000000000c7919 */ /* 0x000e220000002500 */
[----:B------:R-:W-:Y:S01]  /*93d0*/  ULDC.64 UR4, c[0x0][0x628] ;  /* 0x00018a0000047ab9 */ /* 0x000fe20000000a00 */
[----:B------:R-:W-:Y:S01]  /*93e0*/  ULDC UR7, c[0x0][0x630] ;  /* 0x00018c0000077ab9 */ /* 0x000fe20000000800 */
[----:B------:R-:W-:Y:S01]  /*93f0*/  ISETP.NE.U32.AND P1, PT, RZ, UR4, PT ;  /* 0x00000004ff007c0c */ /* 0x000fe2000bf25070 */
[----:B------:R-:W1:Y:S01]  /*9400*/  S2R R13, SR_CTAID.Y ;  /* 0x00000000000d7919 */ /* 0x000e620000002600 */
[----:B------:R-:W-:Y:S01]  /*9410*/  ULDC UR8, c[0x0][0x150] ;  /* 0x0000540000087ab9 */ /* 0x000fe20000000800 */
[----:B------:R-:W-:Y:S01]  /*9420*/  IMAD.MOV.U32 R2, RZ, RZ, R18 ;  /* 0x000000ffff027224 */ /* 0x000fe200078e0012 */
[----:B------:R-:W-:Y:S01]  /*9430*/  ISETP.NE.AND.EX P1, PT, RZ, UR5, PT, P1 ;  /* 0x00000005ff007c0c */ /* 0x000fe2000bf25310 */
[----:B------:R-:W-:Y:S01]  /*9440*/  IMAD.MOV.U32 R3, RZ, RZ, R17 ;  /* 0x000000ffff037224 */ /* 0x000fe200078e0011 */
[----:B0-----:R-:W-:-:S11]  /*9450*/  I2FP.F32.U32 R14, R12 ;  /* 0x0000000c000e7245 */ /* 0x001fd60000201000 */
[----:B------:R-:W-:Y:S05]  /*9460*/  @!P1 BRA `(.L_x_309) ;  /* 0x0000000000289947 */ /* 0x000fea0003800000 */
[----:B------:R-:W-:Y:S02]  /*9470*/  ULDC UR6, c[0x0][0x634] ;  /* 0x00018d0000067ab9 */ /* 0x000fe40000000800 */
[----:B------:R-:W-:-:S05]  /*9480*/  IADD3 R3, P1, R18, UR6, RZ ;  /* 0x0000000612037c10 */ /* 0x000fca000ff3e0ff */
[----:B------:R-:W-:-:S04]  /*9490*/  IMAD.X R11, RZ, RZ, R17, P1 ;  /* 0x000000ffff0b7224 */ /* 0x000fc800008e0611 */
[----:B------:R-:W-:-:S04]  /*94a0*/  IMAD.WIDE.U32 R4, R11, UR4, RZ ;  /* 0x000000040b047c25 */ /* 0x000fc8000f8e00ff */
[----:B------:R-:W-:-:S04]  /*94b0*/  IMAD.WIDE.U32 R4, P1, R3, UR5, R4 ;  /* 0x0000000503047c25 */ /* 0x000fc8000f820004 */
[----:B------:R-:W-:-:S04]  /*94c0*/  IMAD.WIDE.U32 R2, R3, UR4, RZ ;  /* 0x0000000403027c25 */ /* 0x000fc8000f8e00ff */
[----:B------:R-:W-:Y:S01]  /*94d0*/  IMAD.MOV.U32 R2, RZ, RZ, R5 ;  /* 0x000000ffff027224 */ /* 0x000fe200078e0005 */
[----:B------:R-:W-:Y:S01]  /*94e0*/  IADD3 RZ, P3, R3, R4, RZ ;  /* 0x0000000403ff7210 */ /* 0x000fe20007f7e0ff */
[----:B------:R-:W-:-:S04]  /*94f0*/  IMAD.X R3, RZ, RZ, RZ, P1 ;  /* 0x000000ffff037224 */ /* 0x000fc800008e06ff */
[----:B------:R-:W-:-:S08]  /*9500*/  IMAD.WIDE.U32.X R2, R11, UR5, R2, P3 ;  /* 0x000000050b027c25 */ /* 0x000fd000098e0402 */
.L_x_309:
[----:B------:R-:W0:Y:S01]  /*9510*/  LDC R21, c[0x0][0x65c] ;  /* 0x00019700ff157b82 */ /* 0x000e220000000800 */
[--C-:B------:R-:W-:Y:S01]  /*9520*/  SHF.R.U64 R11, R2, UR7, R3.reuse ;  /* 0x00000007020b7c19 */ /* 0x100fe20008001203 */
[----:B------:R-:W-:Y:S01]  /*9530*/  FMUL R14, R14, UR8 ;  /* 0x000000080e0e7c20 */ /* 0x000fe20008400000 */
[----:B------:R-:W-:Y:S01]  /*9540*/  SHF.R.U32.HI R2, RZ, UR7, R3 ;  /* 0x00000007ff027c19 */ /* 0x000fe20008011603 */
[----:B------:R-:W-:Y:S01]  /*9550*/  ULDC UR6, c[0x0][0x154] ;  /* 0x0000550000067ab9 */ /* 0x000fe20000000800 */
[----:B------:R-:W-:Y:S01]  /*9560*/  IADD3 R15, P1, RZ, -R11, RZ ;  /* 0x8000000bff0f7210 */ /* 0x000fe20007f3e0ff */
[----:B------:R-:W-:Y:S01]  /*9570*/  ULDC.64 UR4, c[0x0][0x620] ;  /* 0x0001880000047ab9 */ /* 0x000fe20000000a00 */
[----:B-1----:R-:W-:Y:S01]  /*9580*/  I2FP.F32.U32 R3, R13 ;  /* 0x0000000d00037245 */ /* 0x002fe20000201000 */
[----:B------:R-:W1:Y:S01]  /*9590*/  LDC R19, c[0x0][0x144] ;  /* 0x00005100ff137b82 */ /* 0x000e620000000800 */
[----:B------:R-:W2:Y:S01]  /*95a0*/  F2I.U32.TRUNC.NTZ R14, R14 ;  /* 0x0000000e000e7305 */ /* 0x000ea2000020f000 */
[----:B------:R-:W-:-:S02]  /*95b0*/  IMAD.X R2, RZ, RZ, ~R2, P1 ;  /* 0x000000ffff027224 */ /* 0x000fc400008e0e02 */
[----:B------:R-:W-:Y:S01]  /*95c0*/  FMUL R4, R3, UR6 ;  /* 0x0000000603047c20 */ /* 0x000fe20008400000 */
[----:B------:R-:W-:Y:S01]  /*95d0*/  IMAD.MOV.U32 R3, RZ, RZ, R17 ;  /* 0x000000ffff037224 */ /* 0x000fe200078e0011 */
[----:B------:R-:W-:Y:S01]  /*95e0*/  ULDC.64 UR6, c[0x0][0x640] ;  /* 0x0001900000067ab9 */ /* 0x000fe20000000a00 */
[----:B------:R-:W-:Y:S01]  /*95f0*/  IMAD R2, R2, UR4, RZ ;  /* 0x0000000402027c24 */ /* 0x000fe2000f8e02ff */
[----:B------:R-:W3:Y:S01]  /*9600*/  LDC R20, c[0x0][0x148] ;  /* 0x00005200ff147b82 */ /* 0x000ee20000000800 */
[----:B------:R-:W-:Y:S01]  /*9610*/  ISETP.NE.U32.AND P1, PT, RZ, UR6, PT ;  /* 0x00000006ff007c0c */ /* 0x000fe2000bf25070 */
[----:B------:R-:W4:Y:S01]  /*9620*/  F2I.U32.TRUNC.NTZ R4, R4 ;  /* 0x0000000400047305 */ /* 0x000f22000020f000 */
[----:B------:R-:W-:Y:S02]  /*9630*/  IMAD R5, R15, UR5, R2 ;  /* 0x000000050f057c24 */ /* 0x000fe4000f8e0202 */
[----:B------:R-:W-:Y:S01]  /*9640*/  IMAD.MOV.U32 R2, RZ, RZ, R18 ;  /* 0x000000ffff027224 */ /* 0x000fe200078e0012 */
[----:B------:R-:W-:-:S02]  /*9650*/  ISETP.NE.AND.EX P1, PT, RZ, UR7, PT, P1 ;  /* 0x00000007ff007c0c */ /* 0x000fc4000bf25310 */
[----:B0-----:R-:W-:Y:S01]  /*9660*/  ISETP.NE.AND P4, PT, R21, 0x1, PT ;  /* 0x000000011500780c */ /* 0x001fe20003f85270 */
[----:B------:R-:W-:Y:S01]  /*9670*/  IMAD.WIDE.U32 R2, R15, UR4, R2 ;  /* 0x000000040f027c25 */ /* 0x000fe2000f8e0002 */
[----:B------:R-:W-:-:S03]  /*9680*/  ULDC UR4, c[0x0][0x618] ;  /* 0x0001860000047ab9 */ /* 0x000fc60000000800 */
[----:B--2---:R-:W-:Y:S02]  /*9690*/  IMAD.MOV R14, RZ, RZ, -R14 ;  /* 0x000000ffff0e7224 */ /* 0x004fe400078e0a0e */
[----:B------:R-:W-:Y:S02]  /*96a0*/  IMAD.IADD R3, R3, 0x1, R5 ;  /* 0x0000000103037824 */ /* 0x000fe400078e0205 */
[----:B-1----:R-:W-:-:S03]  /*96b0*/  IMAD R12, R19, R14, R12 ;  /* 0x0000000e130c7224 */ /* 0x002fc600078e020c */
[--C-:B------:R-:W-:Y:S01]  /*96c0*/  SHF.R.U64 R14, R2, UR4, R3.reuse ;  /* 0x00000004020e7c19 */ /* 0x100fe20008001203 */
[----:B----4-:R-:W-:Y:S01]  /*96d0*/  IMAD.MOV R2, RZ, RZ, -R4 ;  /* 0x000000ffff027224 */ /* 0x010fe200078e0a04 */
[----:B------:R-:W-:Y:S01]  /*96e0*/  SHF.R.U32.HI R3, RZ, UR4, R3 ;  /* 0x00000004ff037c19 */ /* 0x000fe20008011603 */
[----:B------:R-:W-:Y:S02]  /*96f0*/  ULDC UR4, c[0x0][0x608] ;  /* 0x0001820000047ab9 */ /* 0x000fe40000000800 */
[----:B---3--:R-:W-:Y:S01]  /*9700*/  @P4 IMAD R12, R20, R2, R13 ;  /* 0x00000002140c4224 */ /* 0x008fe200078e020d */
[--C-:B------:R-:W-:Y:S02]  /*9710*/  SHF.R.U64 R19, R14, UR4, R3.reuse ;  /* 0x000000040e137c19 */ /* 0x100fe40008001203 */
[----:B------:R-:W-:Y:S01]  /*9720*/  SHF.R.U32.HI R2, RZ, UR4, R3 ;  /* 0x00000004ff027c19 */ /* 0x000fe20008011603 */
[----:B------:R-:W-:-:S03]  /*9730*/  ULDC UR4, c[0x0][0x658] ;  /* 0x0001960000047ab9 */ /* 0x000fc60000000800 */
[--C-:B------:R-:W-:Y:S02]  /*9740*/  SHF.R.U64 R13, R19, UR4, R2.reuse ;  /* 0x00000004130d7c19 */ /* 0x100fe40008001202 */
[----:B------:R-:W-:-:S03]  /*9750*/  SHF.R.U32.HI R2, RZ, UR4, R2 ;  /* 0x00000004ff027c19 */ /* 0x000fc60008011602 */
[----:B------:R-:W-:Y:S02]  /*9760*/  IMAD.MOV.U32 R4, RZ, RZ, R13 ;  /* 0x000000ffff047224 */ /* 0x000fe400078e000d */
[----:B------:R-:W-:Y:S01]  /*9770*/  IMAD.MOV.U32 R3, RZ, RZ, R2 ;  /* 0x000000ffff037224 */ /* 0x000fe200078e0002 */
[----:B------:R-:W-:Y:S06]  /*9780*/  @!P1 BRA `(.L_x_310) ;  /* 0x00000000002c9947 */ /* 0x000fec0003800000 */
        /* <DEDUP_REMOVED lines=9> */
[----:B------:R-:W-:-:S04]  /*9820*/  IMAD.WIDE.U32.X R2, R15, UR7, R2, P3 ;  /* 0x000000070f027c25 */ /* 0x000fc800098e0402 */
[----:B------:R-:W-:-:S07]  /*9830*/  IMAD.MOV.U32 R4, RZ, RZ, R2 ;  /* 0x000000ffff047224 */ /* 0x000fce00078e0002 */
.L_x_310:
[----:B------:R-:W-:Y:S01]  /*9840*/  ULDC UR4, c[0x0][0x648] ;  /* 0x0001920000047ab9 */ /* 0x000fe20000000800 */
[----:B------:R-:W-:Y:S01]  /*9850*/  LOP3.LUT R2, R19, UR15, RZ, 0xc0, !PT ;  /* 0x0000000f13027c12 */ /* 0x000fe2000f8ec0ff */
[----:B------:R-:W-:Y:S01]  /*9860*/  ULDC UR5, c[0x0][0x610] ;  /* 0x0001840000057ab9 */ /* 0x000fe20000000800 */
[----:B------:R-:W-:Y:S01]  /*9870*/  SHF.R.U64 R3, R4, UR4, R3 ;  /* 0x0000000404037c19 */ /* 0x000fe20008001203 */
[----:B------:R-:W-:Y:S01]  /*9880*/  ULDC UR4, c[0x0][0x638] ;  /* 0x00018e0000047ab9 */ /* 0x000fe20000000800 */
[----:B------:R-:W-:-:S03]  /*9890*/  LOP3.LUT R14, R14, UR14, RZ, 0xc0, !PT ;  /* 0x0000000e0e0e7c12 */ /* 0x000fc6000f8ec0ff */
[----:B------:R-:W-:Y:S02]  /*98a0*/  IMAD.MOV R4, RZ, RZ, -R3 ;  /* 0x000000ffff047224 */ /* 0x000fe400078e0a03 */
[----:B------:R-:W-:Y:S02]  /*98b0*/  IMAD R3, R3, UR16, R2 ;  /* 0x0000001003037c24 */ /* 0x000fe4000f8e0202 */
[----:B------:R-:W-:Y:S01]  /*98c0*/  IMAD R13, R4, UR4, R13 ;  /* 0x00000004040d7c24 */ /* 0x000fe2000f8e020d */
[----:B------:R-:W-:Y:S01]  /*98d0*/  ULDC UR4, c[0x0][0x600] ;  /* 0x0001800000047ab9 */ /* 0x000fe20000000800 */
[----:B------:R-:W-:Y:S02]  /*98e0*/  IMAD R12, R3, UR5, R12 ;  /* 0x00000005030c7c24 */ /* 0x000fe4000f8e020c */
[----:B------:R-:W-:Y:S02]  /*98f0*/  IMAD R13, R13, UR4, R14 ;  /* 0x000000040d0d7c24 */ /* 0x000fe4000f8e020e */
[----:B------:R-:W-:-:S02]  /*9900*/  IMAD.MOV.U32 R3, RZ, RZ, 0x1 ;  /* 0x00000001ff037424 */ /* 0x000fc400078e00ff */
[----:B------:R-:W-:Y:S01]  /*9910*/  IMAD.MOV.U32 R2, RZ, RZ, R11 ;  /* 0x000000ffff027224 */ /* 0x000fe200078e000b */
[----:B------:R-:W-:Y:S02]  /*9920*/  SEL R22, R13, R12, !P4 ;  /* 0x0000000c0d167207 */ /* 0x000fe40006000000 */
[----:B------:R-:W-:-:S07]  /*9930*/  SEL R19, R12, R13, !P4 ;  /* 0x0000000d0c137207 */ /* 0x000fce0006000000 */
.L_x_308:
[----:B------:R-:W-:Y:S05]  /*9940*/  BSYNC B1 ;  /* 0x0000000000017941 */ /* 0x000fea0003800000 */
.L_x_307:
[----:B------:R-:W-:-:S13]  /*9950*/  LOP3.LUT P1, RZ, R3, 0xff, RZ, 0xc0, !PT ;  /* 0x000000ff03ff7812 */ /* 0x000fda000782c0ff */
[----:B------:R-:W-:Y:S05]  /*9960*/  @P1 BRA `(.L_x_311) ;  /* 0xfffffff4001c1947 */ /* 0x000fea000383ffff */
[----:B------:R-:W-:Y:S05]  /*9970*/  BSYNC B0 ;  /* 0x0000000000007941 */ /* 0x000fea0003800000 */
.L_x_299:
[----:B------:R-:W-:-:S03]  /*9980*/  UMOV UR4, 0xffffffff ;  /* 0xffffffff00047882 */ /* 0x000fc60000000000 */
[----:B------:R-:W-:Y:S05]  /*9990*/  BRA.DIV UR4, `(.L_x_312) ;  /* 0x0000000604647947 */ /* 0x000fea000b800000 */
[----:B------:R-:W-:-:S13]  /*99a0*/  ELECT P6, URZ, PT ;  /* 0x00000000003f782f */ /* 0x000fda00038c0000 */
.L_x_329:
[----:B------:R-:W-:Y:S04]  /*99b0*/  BSSY B0, `(.L_x_313) ;  /* 0x0000034000007945 */ /* 0x000fe80003800000 */
[----:B------:R-:W-:Y:S05]  /*99c0*/  @!P6 BRA `(.L_x_314) ;  /* 0x0000000000c8e947 */ /* 0x000fea0003800000 */
[----:B------:R-:W-:-:S04]  /*99d0*/  LOP3.LUT R16, R16, 0x2, RZ, 0xfc, !PT ;  /* 0x0000000210107812 */ /* 0x000fc800078efcff */
[----:B------:R-:W-:-:S13]  /*99e0*/  ISETP.NE.AND P0, PT, R16, 0x3, PT ;  /* 0x000000031000780c */ /* 0x000fda0003f05270 */
[----:B------:R-:W-:Y:S05]  /*99f0*/  @!P0 BRA `(.L_x_315) ;  /* 0x0000000000048947 */ /* 0x000fea0003800000 */
[----:B------:R-:W-:Y:S01]  /*9a00*/  BPT.TRAP 0x1 ;  /* 0x000000040000795c */ /* 0x000fe20000300000 */
.L_x_315:
[----:B------:R-:W0:Y:S01]  /*9a10*/  S2R R3, SR_CgaCtaId ;  /* 0x0000000000037919 */ /* 0x000e220000008800 */
[----:B------:R-:W-:Y:S02]  /*9a20*/  MOV R2, 0x400 ;  /* 0x0000040000027802 */ /* 0x000fe40000000f00 */
[----:B------:R-:W-:Y:S02]  /*9a30*/  SHF.L.U32 R4, R0, 0x1f, RZ ;  /* 0x0000001f00047819 */ /* 0x000fe400000006ff */
[----:B0-----:R-:W-:-:S05]  /*9a40*/  LEA R2, R3, R2, 0x18 ;  /* 0x0000000203027211 */ /* 0x001fca00078ec0ff */
[----:B------:R-:W-:-:S04]  /*9a50*/  VIADD R2, R2, 0x28 ;  /* 0x0000002802027836 */ /* 0x000fc80000000000 */
[C---:B------:R-:W-:Y:S02]  /*9a60*/  IMAD R7, R9.reuse, 0x8, R2 ;  /* 0x0000000809077824 */ /* 0x040fe400078e0202 */
[----:B------:R-:W-:Y:S02]  /*9a70*/  VIADD R9, R9, 0x1 ;  /* 0x0000000109097836 */ /* 0x000fe40000000000 */
[----:B------:R-:W0:Y:S03]  /*9a80*/  SYNCS.PHASECHK.TRANS64.TRYWAIT P0, [R7+URZ], R4 ;  /* 0x00000004070075a7 */ /* 0x000e26000800017f */
[----:B------:R-:W-:-:S04]  /*9a90*/  ISETP.NE.AND P1, PT, R9, 0x5, PT ;  /* 0x000000050900780c */ /* 0x000fc80003f25270 */
[----:B------:R-:W-:Y:S02]  /*9aa0*/  SEL R3, RZ, 0x1, P1 ;  /* 0x00000001ff037807 */ /* 0x000fe40000800000 */
[----:B------:R-:W-:Y:S02]  /*9ab0*/  SEL R9, R9, RZ, P1 ;  /* 0x000000ff09097207 */ /* 0x000fe40000800000 */
[----:B------:R-:W-:-:S03]  /*9ac0*/  LOP3.LUT R6, R0, R3, RZ, 0x3c, !PT ;  /* 0x0000000300067212 */ /* 0x000fc600078e3cff */
[----:B------:R-:W-:Y:S01]  /*9ad0*/  IMAD R8, R9, 0x8, R2 ;  /* 0x0000000809087824 */ /* 0x000fe200078e0202 */
[----:B------:R-:W-:Y:S01]  /*9ae0*/  SHF.L.U32 R5, R6, 0x1f, RZ ;  /* 0x0000001f06057819 */ /* 0x000fe200000006ff */
[----:B0-----:R-:W-:Y:S06]  /*9af0*/  @!P0 BRA `(.L_x_316) ;  /* 0x00000004002c8947 */ /* 0x001fec0003800000 */
.L_x_330:
[----:B------:R-:W1:Y:S01]  /*9b00*/  SYNCS.PHASECHK.TRANS64.TRYWAIT P0, [R8+URZ], R5 ;  /* 0x00000005080075a7 */ /* 0x000e62000800017f */
[----:B------:R-:W-:-:S05]  /*9b10*/  VIADD R0, R9, 0x1 ;  /* 0x0000000109007836 */ /* 0x000fca0000000000 */
[----:B------:R-:W-:-:S04]  /*9b20*/  ISETP.NE.AND P1, PT, R0, 0x5, PT ;  /* 0x000000050000780c */ /* 0x000fc80003f25270 */
[----:B------:R-:W-:Y:S02]  /*9b30*/  SEL R3, RZ, 0x1, P1 ;  /* 0x00000001ff037807 */ /* 0x000fe40000800000 */
[----:B0-----:R-:W-:Y:S02]  /*9b40*/  SEL R7, R0, RZ, P1 ;  /* 0x000000ff00077207 */ /* 0x001fe40000800000 */
[----:B------:R-:W-:-:S03]  /*9b50*/  LOP3.LUT R6, R6, R3, RZ, 0x3c, !PT ;  /* 0x0000000306067212 */ /* 0x000fc600078e3cff */
[----:B------:R-:W-:Y:S01]  /*9b60*/  IMAD R9, R7, 0x8, R2 ;  /* 0x0000000807097824 */ /* 0x000fe200078e0202 */
[----:B------:R-:W-:Y:S01]  /*9b70*/  SHF.L.U32 R4, R6, 0x1f, RZ ;  /* 0x0000001f06047819 */ /* 0x000fe200000006ff */
[----:B-1----:R-:W-:Y:S06]  /*9b80*/  @!P0 BRA `(.L_x_317) ;  /* 0x00000004001c8947 */ /* 0x002fec0003800000 */
.L_x_331:
[----:B------:R-:W1:Y:S01]  /*9b90*/  SYNCS.PHASECHK.TRANS64.TRYWAIT P0, [R9+URZ], R4 ;  /* 0x00000004090075a7 */ /* 0x000e62000800017f */
[----:B------:R-:W-:-:S05]  /*9ba0*/  VIADD R0, R7, 0x1 ;  /* 0x0000000107007836 */ /* 0x000fca0000000000 */
[----:B------:R-:W-:-:S04]  /*9bb0*/  ISETP.NE.AND P1, PT, R0, 0x5, PT ;  /* 0x000000050000780c */ /* 0x000fc80003f25270 */
[----:B------:R-:W-:Y:S02]  /*9bc0*/  SEL R3, RZ, 0x1, P1 ;  /* 0x00000001ff037807 */ /* 0x000fe40000800000 */
[----:B------:R-:W-:Y:S02]  /*9bd0*/  SEL R7, R0, RZ, P1 ;  /* 0x000000ff00077207 */ /* 0x000fe40000800000 */
[----:B------:R-:W-:-:S03]  /*9be0*/  LOP3.LUT R11, R6, R3, RZ, 0x3c, !PT ;  /* 0x00000003060b7212 */ /* 0x000fc600078e3cff */
[----:B------:R-:W-:Y:S01]  /*9bf0*/  IMAD R6, R7, 0x8, R2 ;  /* 0x0000000807067824 */ /* 0x000fe200078e0202 */
[----:B0-----:R-:W-:Y:S01]  /*9c00*/  SHF.L.U32 R5, R11, 0x1f, RZ ;  /* 0x0000001f0b057819 */ /* 0x001fe200000006ff */
[----:B-1----:R-:W-:Y:S06]  /*9c10*/  @!P0 BRA `(.L_x_318) ;  /* 0x00000004000c8947 */ /* 0x002fec0003800000 */
.L_x_332:
[----:B------:R-:W1:Y:S01]  /*9c20*/  SYNCS.PHASECHK.TRANS64.TRYWAIT P0, [R6+URZ], R5 ;  /* 0x00000005060075a7 */ /* 0x000e62000800017f */
[----:B------:R-:W-:-:S05]  /*9c30*/  VIADD R0, R7, 0x1 ;  /* 0x0000000107007836 */ /* 0x000fca0000000000 */
[----:B------:R-:W-:-:S04]  /*9c40*/  ISETP.NE.AND P1, PT, R0, 0x5, PT ;  /* 0x000000050000780c */ /* 0x000fc80003f25270 */
[----:B0-----:R-:W-:Y:S02]  /*9c50*/  SEL R4, RZ, 0x1, P1 ;  /* 0x00000001ff047807 */ /* 0x001fe40000800000 */
[----:B------:R-:W-:Y:S02]  /*9c60*/  SEL R3, R0, RZ, P1 ;  /* 0x000000ff00037207 */ /* 0x000fe40000800000 */
[----:B------:R-:W-:Y:S01]  /*9c70*/  LOP3.LUT R0, R11, R4, RZ, 0x3c, !PT ;  /* 0x000000040b007212 */ /* 0x000fe200078e3cff */
[----:B-1----:R-:W-:Y:S06]  /*9c80*/  @!P0 BRA `(.L_x_319) ;  /* 0x0000000400048947 */ /* 0x002fec0003800000 */
.L_x_333:
[----:B------:R-:W-:Y:S01]  /*9c90*/  IMAD R3, R3, 0x8, R2 ;  /* 0x0000000803037824 */ /* 0x000fe200078e0202 */
[----:B------:R-:W-:-:S07]  /*9ca0*/  SHF.L.U32 R0, R0, 0x1f, RZ ;  /* 0x0000001f00007819 */ /* 0x000fce00000006ff */
.L_x_320:
[----:B-1----:R1:W2:Y:S02]  /*9cb0*/  SYNCS.PHASECHK.TRANS64.TRYWAIT P0, [R3+URZ], R0 ;  /* 0x00000000030075a7 */ /* 0x0022a4000800017f */
[----:B--2---:R-:W-:Y:S05]  /*9cc0*/  @!P0 NANOSLEEP.SYNCS 0x989680 ;  /* 0x009896800000895d */ /* 0x004fea0003900000 */
[----:B------:R-:W2:Y:S02]  /*9cd0*/  @!P0 SYNCS.PHASECHK.TRANS64 P0, [R3+URZ], R0 ;  /* 0x00000000030085a7 */ /* 0x000ea4000800007f */
[----:B--2---:R-:W-:Y:S05]  /*9ce0*/  @!P0 BRA `(.L_x_320) ;  /* 0xfffffffc00f08947 */ /* 0x004fea000383ffff */
.L_x_314:
[----:B------:R-:W-:Y:S05]  /*9cf0*/  BSYNC B0 ;  /* 0x0000000000007941 */ /* 0x000fea0003800000 */
.L_x_313:
[----:B------:R-:W-:Y:S05]  /*9d00*/  EXIT ;  /* 0x000000000000794d */ /* 0x000fea0003800000 */
.L_x_19:
[----:B-1----:R1:W2:Y:S02]  /*9d10*/  SYNCS.PHASECHK.TRANS64.TRYWAIT P0, [R159+URZ], R0 ;  /* 0x000000009f0075a7 */ /* 0x0022a4000800017f */
[----:B--2---:R-:W-:Y:S05]  /*9d20*/  @!P0 NANOSLEEP.SYNCS 0x989680 ;  /* 0x009896800000895d */ /* 0x004fea0003900000 */
[----:B------:R-:W2:Y:S02]  /*9d30*/  @!P0 SYNCS.PHASECHK.TRANS64 P0, [R159+URZ], R0 ;  /* 0x000000009f0085a7 */ /* 0x000ea4000800007f */
[----:B--2---:R-:W-:Y:S05]  /*9d40*/  @!P0 BRA `(.L_x_19) ;  /* 0xfffffffc00f08947 */ /* 0x004fea000383ffff */
[----:B------:R-:W-:Y:S05]  /*9d50*/  BRA `(.L_x_321) ;  /* 0xffffff7800487947 */ /* 0x000fea000383ffff */
.L_x_24:
[----:B--2---:R2:W3:Y:S02]  /*9d60*/  SYNCS.PHASECHK.TRANS64.TRYWAIT P1, [R3+URZ], R0 ;  /* 0x00000000030075a7 */ /* 0x0044e4000802017f */
[----:B---3--:R-:W-:Y:S05]  /*9d70*/  @!P1 NANOSLEEP.SYNCS 0x989680 ;  /* 0x009896800000995d */ /* 0x008fea0003900000 */
[----:B------:R-:W3:Y:S02]  /*9d80*/  @!P1 SYNCS.PHASECHK.TRANS64 P1, [R3+URZ], R0 ;  /* 0x00000000030095a7 */ /* 0x000ee4000802007f */
[----:B---3--:R-:W-:Y:S05]  /*9d90*/  @!P1 BRA `(.L_x_24) ;  /* 0xfffffffc00f09947 */ /* 0x008fea000383ffff */
[----:B------:R-:W-:Y:S05]  /*9da0*/  BRA `(.L_x_23) ;  /* 0xffffff7800b87947 */ /* 0x000fea000383ffff */
.L_x_29:
[----:B--2---:R-:W-:-:S04]  /*9db0*/  IMAD.U32 R5, RZ, RZ, UR4 ;  /* 0x00000004ff057e24 */ /* 0x004fc8000f8e00ff */
[----:B------:R2:W3:Y:S03]  /*9dc0*/  SYNCS.PHASECHK.TRANS64.TRYWAIT P1, [R5+URZ], R4 ;  /* 0x00000004050075a7 */ /* 0x0004e6000802017f */
[----:B---3--:R-:W-:Y:S05]  /*9dd0*/  @!P1 NANOSLEEP.SYNCS 0x989680 ;  /* 0x009896800000995d */ /* 0x008fea0003900000 */
[----:B------:R-:W3:Y:S02]  /*9de0*/  @!P1 SYNCS.PHASECHK.TRANS64 P1, [R5+URZ], R4 ;  /* 0x00000004050095a7 */ /* 0x000ee4000802007f */
[----:B---3--:R-:W-:Y:S05]  /*9df0*/  @!P1 BRA `(.L_x_29) ;  /* 0xfffffffc00ec9947 */ /* 0x008fea000383ffff */
[----:B------:R-:W-:Y:S05]  /*9e00*/  BRA `(.L_x_28) ;  /* 0xffffff7c00887947 */ /* 0x000fea000383ffff */
.L_x_35:
[----:B-1----:R1:W2:Y:S02]  /*9e10*/  SYNCS.PHASECHK.TRANS64.TRYWAIT P0, [R159+URZ+0x10], R0 ;  /* 0x000010009f0075a7 */ /* 0x0022a4000800017f */
[----:B--2---:R-:W-:Y:S05]  /*9e20*/  @!P0 NANOSLEEP.SYNCS 0x989680 ;  /* 0x009896800000895d */ /* 0x004fea0003900000 */
[----:B------:R-:W2:Y:S02]  /*9e30*/  @!P0 SYNCS.PHASECHK.TRANS64 P0, [R159+URZ+0x10], R0 ;  /* 0x000010009f0085a7 */ /* 0x000ea4000800007f */
[----:B--2---:R-:W-:Y:S05]  /*9e40*/  @!P0 BRA `(.L_x_35) ;  /* 0xfffffffc00f08947 */ /* 0x004fea000383ffff */
[----:B------:R-:W-:Y:S05]  /*9e50*/  BRA `(.L_x_322) ;  /* 0xffffff8000d47947 */ /* 0x000fea000383ffff */
.L_x_300:
[----:B------:R-:W-:Y:S01]  /*9e60*/  BSSY B1, `(.L_x_323) ;  /* 0x0000006000017945 */ /* 0x000fe20003800000 */
[----:B------:R-:W-:-:S07]  /*9e70*/  IMAD.MOV.U32 R15, RZ, RZ, -0x1 ;  /* 0xffffffffff0f7424 */ /* 0x000fce00078e00ff */
[----:B-----5:R-:W-:Y:S05]  /*9e80*/  WARPSYNC.COLLECTIVE R15, `(.L_x_324) ;  /* 0x000000000f0c7348 */ /* 0x020fea0003c00000 */
[----:B------:R-:W-:Y:S02]  /*9e90*/  ELECT P6, UR62, PT ;  /* 0x00000000003e782f */ /* 0x000fe400038c0000 */
[----:B------:R-:W-:Y:S01]  /*9ea0*/  MOV R14, UR62 ;  /* 0x0000003e000e7c02 */ /* 0x000fe20008000f00 */
[----:B-----5:R-:W-:Y:S10]  /*9eb0*/  ENDCOLLECTIVE ;  /* 0x000000000000791b */ /* 0x020ff40003800000 */
.L_x_324:
[----:B------:R-:W-:Y:S05]  /*9ec0*/  BSYNC B1 ;  /* 0x0000000000017941 */ /* 0x000fea0003800000 */
.L_x_323:
[----:B------:R-:W-:Y:S05]  /*9ed0*/  BRA `(.L_x_325) ;  /* 0xffffffec00cc7947 */ /* 0x000fea000383ffff */
.L_x_303:
[----:B0-----:R0:W1:Y:S02]  /*9ee0*/  SYNCS.PHASECHK.TRANS64.TRYWAIT P1, [R13+URZ+0x28], R4 ;  /* 0x000028040d0075a7 */ /* 0x001064000802017f */
[----:B-1----:R-:W-:Y:S05]  /*9ef0*/  @!P1 NANOSLEEP.SYNCS 0x989680 ;  /* 0x009896800000995d */ /* 0x002fea0003900000 */
[----:B------:R-:W1:Y:S02]  /*9f00*/  @!P1 SYNCS.PHASECHK.TRANS64 P1, [R13+URZ+0x28], R4 ;  /* 0x000028040d0095a7 */ /* 0x000e64000802007f */
[----:B-1----:R-:W-:Y:S05]  /*9f10*/  @!P1 BRA `(.L_x_303) ;  /* 0xfffffffc00f09947 */ /* 0x002fea000383ffff */
[----:B------:R-:W-:Y:S05]  /*9f20*/  BRA `(.L_x_326) ;  /* 0xfffffff000087947 */ /* 0x000fea000383ffff */
.L_x_312:
[----:B------:R-:W-:Y:S01]  /*9f30*/  BSSY B0, `(.L_x_327) ;  /* 0x0000006000007945 */ /* 0x000fe20003800000 */
[----:B------:R-:W-:-:S07]  /*9f40*/  IMAD.MOV.U32 R15, RZ, RZ, -0x1 ;  /* 0xffffffffff0f7424 */ /* 0x000fce00078e00ff */
[----:B-----5:R-:W-:Y:S05]  /*9f50*/  WARPSYNC.COLLECTIVE R15, `(.L_x_328) ;  /* 0x000000000f0c7348 */ /* 0x020fea0003c00000 */
[----:B------:R-:W-:Y:S02]  /*9f60*/  ELECT P6, UR62, PT ;  /* 0x00000000003e782f */ /* 0x000fe400038c0000 */
[----:B------:R-:W-:Y:S01]  /*9f70*/  MOV R14, UR62 ;  /* 0x0000003e000e7c02 */ /* 0x000fe20008000f00 */
[----:B-----5:R-:W-:Y:S10]  /*9f80*/  ENDCOLLECTIVE ;  /* 0x000000000000791b */ /* 0x020ff40003800000 */
.L_x_328:
[----:B------:R-:W-:Y:S05]  /*9f90*/  BSYNC B0 ;  /* 0x0000000000007941 */ /* 0x000fea0003800000 */
.L_x_327:
[----:B------:R-:W-:Y:S05]  /*9fa0*/  BRA `(.L_x_329) ;  /* 0xfffffff800807947 */ /* 0x000fea000383ffff */
.L_x_316:
[----:B0-----:R0:W1:Y:S02]  /*9fb0*/  SYNCS.PHASECHK.TRANS64.TRYWAIT P0, [R7+URZ], R4 ;  /* 0x00000004070075a7 */ /* 0x001064000800017f */
[----:B-1----:R-:W-:Y:S05]  /*9fc0*/  @!P0 NANOSLEEP.SYNCS 0x989680 ;  /* 0x009896800000895d */ /* 0x002fea0003900000 */
[----:B------:R-:W1:Y:S02]  /*9fd0*/  @!P0 SYNCS.PHASECHK.TRANS64 P0, [R7+URZ], R4 ;  /* 0x00000004070085a7 */ /* 0x000e64000800007f */
[----:B-1----:R-:W-:Y:S05]  /*9fe0*/  @!P0 BRA `(.L_x_316) ;  /* 0xfffffffc00f08947 */ /* 0x002fea000383ffff */
[----:B------:R-:W-:Y:S05]  /*9ff0*/  BRA `(.L_x_330) ;  /* 0xfffffff800c07947 */ /* 0x000fea000383ffff */
.L_x_317:
[----:B0-----:R0:W1:Y:S02]  /*a000*/  SYNCS.PHASECHK.TRANS64.TRYWAIT P0, [R8+URZ], R5 ;  /* 0x00000005080075a7 */ /* 0x001064000800017f */
[----:B-1----:R-:W-:Y:S05]  /*a010*/  @!P0 NANOSLEEP.SYNCS 0x989680 ;  /* 0x009896800000895d */ /* 0x002fea0003900000 */
[----:B------:R-:W1:Y:S02]  /*a020*/  @!P0 SYNCS.PHASECHK.TRANS64 P0, [R8+URZ], R5 ;  /* 0x00000005080085a7 */ /* 0x000e64000800007f */
[----:B-1----:R-:W-:Y:S05]  /*a030*/  @!P0 BRA `(.L_x_317) ;  /* 0xfffffffc00f08947 */ /* 0x002fea000383ffff */
[----:B------:R-:W-:Y:S05]  /*a040*/  BRA `(.L_x_331) ;  /* 0xfffffff800d07947 */ /* 0x000fea000383ffff */
.L_x_318:
[----:B0-----:R0:W1:Y:S02]  /*a050*/  SYNCS.PHASECHK.TRANS64.TRYWAIT P0, [R9+URZ], R4 ;  /* 0x00000004090075a7 */ /* 0x001064000800017f */
[----:B-1----:R-:W-:Y:S05]  /*a060*/  @!P0 NANOSLEEP.SYNCS 0x989680 ;  /* 0x009896800000895d */ /* 0x002fea0003900000 */
[----:B------:R-:W1:Y:S02]  /*a070*/  @!P0 SYNCS.PHASECHK.TRANS64 P0, [R9+URZ], R4 ;  /* 0x00000004090085a7 */ /* 0x000e64000800007f */
[----:B-1----:R-:W-:Y:S05]  /*a080*/  @!P0 BRA `(.L_x_318) ;  /* 0xfffffffc00f08947 */ /* 0x002fea000383ffff */
[----:B------:R-:W-:Y:S05]  /*a090*/  BRA `(.L_x_332) ;  /* 0xfffffff800e07947 */ /* 0x000fea000383ffff */
.L_x_319:
[----:B0-----:R0:W1:Y:S02]  /*a0a0*/  SYNCS.PHASECHK.TRANS64.TRYWAIT P0, [R6+URZ], R5 ;  /* 0x00000005060075a7 */ /* 0x001064000800017f */
[----:B-1----:R-:W-:Y:S05]  /*a0b0*/  @!P0 NANOSLEEP.SYNCS 0x989680 ;  /* 0x009896800000895d */ /* 0x002fea0003900000 */
[----:B------:R-:W1:Y:S02]  /*a0c0*/  @!P0 SYNCS.PHASECHK.TRANS64 P0, [R6+URZ], R5 ;  /* 0x00000005060085a7 */ /* 0x000e64000800007f */
[----:B-1----:R-:W-:Y:S05]  /*a0d0*/  @!P0 BRA `(.L_x_319) ;  /* 0xfffffffc00f08947 */ /* 0x002fea000383ffff */
[----:B------:R-:W-:Y:S05]  /*a0e0*/  BRA `(.L_x_333) ;  /* 0xfffffff800e87947 */ /* 0x000fea000383ffff */
.L_x_334:
[----:B------:R-:W-:-:S00]  /*a0f0*/  BRA `(.L_x_334) ;  /* 0xfffffffc00fc7947 */ /* 0x000fc0000383ffff */
[----:B------:R-:W-:-:S00]  /*a100*/  NOP ;  /* 0x0000000000007918 */ /* 0x000fc00000000000 */
[----:B------:R-:W-:-:S00]  /*a110*/  NOP ;  /* 0x0000000000007918 */ /* 0x000fc00000000000 */
[----:B------:R-:W-:-:S00]  /*a120*/  NOP ;  /* 0x0000000000007918 */ /* 0x000fc00000000000 */
[----:B------:R-:W-:-:S00]  /*a130*/  NOP ;  /* 0x0000000000007918 */ /* 0x000fc00000000000 */
[----:B------:R-:W-:-:S00]  /*a140*/  NOP ;  /* 0x0000000000007918 */ /* 0x000fc00000000000 */
[----:B------:R-:W-:-:S00]  /*a150*/  NOP ;  /* 0x0000000000007918 */ /* 0x000fc00000000000 */
[----:B------:R-:W-:-:S00]  /*a160*/  NOP ;  /* 0x0000000000007918 */ /* 0x000fc00000000000 */
[----:B------:R-:W-:-:S00]  /*a170*/  NOP ;  /* 0x0000000000007918 */ /* 0x000fc00000000000 */
.L_x_335:


//--------------------- .nv.global.init           --------------------------
	.section	.nv.global.init,"aw",@progbits
.nv.global.init:
	.type		$str$22,@object
	.size		$str$22,($str$23 - $str$22)
$str$22:
        /*0000*/ 	.byte	0x6b, 0x5f, 0x74, 0x69, 0x6c, 0x65, 0x5f, 0x63, 0x6f, 0x75, 0x6e, 0x74, 0x20, 0x3e, 0x3d, 0x20
        /*0010*/ 	.byte	0x31, 0x00
	.type		$str$23,@object
	.size		$str$23,(__unnamed_1 - $str$23)
$str$23:
        /*0012*/ 	.byte	0x2f, 0x74, 0x6d, 0x70, 0x2f, 0x63, 0x75, 0x74, 0x6c, 0x61, 0x73, 0x73, 0x5f, 0x73, 0x77, 0x65
        /*0022*/ 	.byte	0x65, 0x70, 0x5f, 0x73, 0x72, 0x63, 0x2f, 0x69, 0x6e, 0x63, 0x6c, 0x75, 0x64, 0x65, 0x2f, 0x63
        /*0032*/ 	.byte	0x75, 0x74, 0x6c, 0x61, 0x73, 0x73, 0x2f, 0x67, 0x65, 0x6d, 0x6d, 0x2f, 0x63, 0x6f, 0x6c, 0x6c
        /*0042*/ 	.byte	0x65, 0x63, 0x74, 0x69, 0x76, 0x65, 0x2f, 0x73, 0x6d, 0x39, 0x30, 0x5f, 0x6d, 0x6d, 0x61, 0x5f
        /*0052*/ 	.byte	0x74, 0x6d, 0x61, 0x5f, 0x67, 0x6d, 0x6d, 0x61, 0x5f, 0x73, 0x73, 0x5f, 0x77, 0x61, 0x72, 0x70
        /*0062*/ 	.byte	0x73, 0x70, 0x65, 0x63, 0x69, 0x61, 0x6c, 0x69, 0x7a, 0x65, 0x64, 0x2e, 0x68, 0x70, 0x70, 0x00
	.type		__unnamed_1,@object
	.size		__unnamed_1,(.L_0 - __unnamed_1)
__unnamed_1:
        /*0072*/ 	.byte	0x76, 0x6f, 0x69, 0x64, 0x20, 0x63, 0x75, 0x74, 0x6c, 0x61, 0x73, 0x73, 0x3a, 0x3a, 0x67, 0x65
        /* <DEDUP_REMOVED lines=172> */
        /*0b42*/ 	.byte	0x3a, 0x69, 0x64, 0x65, 0x6e, 0x74, 0x69, 0x74, 0x79, 0x5d, 0x00
.L_0:


//--------------------- .nv.shared._ZN7cutlass13device_kernelINS_4gemm6kernel13GemmUniversalIN4cute5tupleIJiiiiEEENS1_10collective13CollectiveMmaINS1_34MainloopSm90TmaGmmaWarpSpecializedILi5ENS5_IJNS4_1CILi1EEENSA_ILi8EEESB_EEENS1_32KernelTmaWarpSpecializedPingpongEEENS5_IJNSA_ILi64EEENSA_ILi256EEENSA_ILi128EEEEEEaNS5_IJlSB_lEEEaSK_NS4_8TiledMMAINS4_8MMA_AtomIJNS4_4SM904GMMA27MMA_64x256x32_S32S8S8_SS_TNEEEENS4_6LayoutINS5_IJSB_SB_SB_EEENS5_IJNSA_ILi0EEEST_ST_EEEEENS5_IJNS4_10UnderscoreESW_SW_EEEEENS4_23SM90_TMA_LOAD_MULTICASTENS4_14ComposedLayoutINS4_7SwizzleILi3ELi4ELi3EEENS4_18smem_ptr_flag_bitsILi8EEENSR_INS5_IJSC_SI_EEENS5_IJSI_SB_EEEEEEEvNS4_8identityENS4_13SM90_TMA_LOADES18_vS19_EENS_8epilogue10collective6detail29Sm90TmaWarpSpecializedAdapterINS1D_15DefaultEpilogueIaSK_SK_NS1C_6thread17LinearCombinationIaLi1EiiLNS1H_9ScaleType4KindE0ELNS_15FloatRoundStyleE2EaEENS1_15EpilogueDefaultEEEEEvvEEEEvNT_6ParamsE --------------------------
	.section	.nv.shared._ZN7cutlass13device_kernelINS_4gemm6kernel13GemmUniversalIN4cute5tupleIJiiiiEEENS1_10collective13CollectiveMmaINS1_34MainloopSm90TmaGmmaWarpSpecializedILi5ENS5_IJNS4_1CILi1EEENSA_ILi8EEESB_EEENS1_32KernelTmaWarpSpecializedPingpongEEENS5_IJNSA_ILi64EEENSA_ILi256EEENSA_ILi128EEEEEEaNS5_IJlSB_lEEEaSK_NS4_8TiledMMAINS4_8MMA_AtomIJNS4_4SM904GMMA27MMA_64x256x32_S32S8S8_SS_TNEEEENS4_6LayoutINS5_IJSB_SB_SB_EEENS5_IJNSA_ILi0EEEST_ST_EEEEENS5_IJNS4_10UnderscoreESW_SW_EEEEENS4_23SM90_TMA_LOAD_MULTICASTENS4_14ComposedLayoutINS4_7SwizzleILi3ELi4ELi3EEENS4_18smem_ptr_flag_bitsILi8EEENSR_INS5_IJSC_SI_EEENS5_IJSI_SB_EEEEEEEvNS4_8identityENS4_13SM90_TMA_LOADES18_vS19_EENS_8epilogue10collective6detail29Sm90TmaWarpSpecializedAdapterINS1D_15DefaultEpilogueIaSK_SK_NS1C_6thread17LinearCombinationIaLi1EiiLNS1H_9ScaleType4KindE0ELNS_15FloatRoundStyleE2EaEENS1_15EpilogueDefaultEEEEEvvEEEEvNT_6ParamsE,"aw",@nobits
	.sectionflags	@""
	.align	16
	.zero		1024


//--------------------- .nv.shared.reserved.0     --------------------------
	.section	.nv.shared.reserved.0,"aw",@nobits
	.weak		__nv_reservedSMEM_offset_0_alias
	.size		__nv_reservedSMEM_offset_0_alias, 0, 0
	.other		__nv_reservedSMEM_offset_0_alias,@"STO_CUDA_RESERVED_SHARED STV_DEFAULT"
__nv_reservedSMEM_offset_0_alias:
	.zero		0


//--------------------- .nv.global                --------------------------
	.section	.nv.global,"aw",@nobits
.nv.global:
	.type		_ZN40_INTERNAL_f0e3a107_4_k_cu_6aa815c9_161264cute1_E,@object
	.size		_ZN40_INTERNAL_f0e3a107_4_k_cu_6aa815c9_161264cute1_E,(_ZN40_INTERNAL_f0e3a107_4_k_cu_6aa815c9_161264cuda3std3__45__cpo6cbeginE - _ZN40_INTERNAL_f0e3a107_4_k_cu_6aa815c9_161264cute1_E)
_ZN40_INTERNAL_f0e3a107_4_k_cu_6aa815c9_161264cute1_E:
	.zero		1
	.type		_ZN40_INTERNAL_f0e3a107_4_k_cu_6aa815c9_161264cuda3std3__45__cpo6cbeginE,@object
	.size		_ZN40_INTERNAL_f0e3a107_4_k_cu_6aa815c9_161264cuda3std3__45__cpo6cbeginE,(_ZN40_INTERNAL_f0e3a107_4_k_cu_6aa815c9_161264cuda3std3__48in_placeE - _ZN40_INTERNAL_f0e3a107_4_k_cu_6aa815c9_161264cuda3std3__45__cpo6cbeginE)
_ZN40_INTERNAL_f0e3a107_4_k_cu_6aa815c9_161264cuda3std3__45__cpo6cbeginE:
	.zero		1
	.type		_ZN40_INTERNAL_f0e3a107_4_k_cu_6aa815c9_161264cuda3std3__48in_placeE,@object
	.size		_ZN40_INTERNAL_f0e3a107_4_k_cu_6aa815c9_161264cuda3std3__48in_placeE,(_ZN40_INTERNAL_f0e3a107_4_k_cu_6aa815c9_161264cuda3std6ranges3__45__cpo9iter_moveE - _ZN40_INTERNAL_f0e3a107_4_k_cu_6aa815c9_161264cuda3std3__48in_placeE)
_ZN40_INTERNAL_f0e3a107_4_k_cu_6aa815c9_161264cuda3std3__48in_placeE:
	.zero		1
	.type		_ZN40_INTERNAL_f0e3a107_4_k_cu_6aa815c9_161264cuda3std6ranges3__45__cpo9iter_moveE,@object
	.size		_ZN40_INTERNAL_f0e3a107_4_k_cu_6aa815c9_161264cuda3std6ranges3__45__cpo9iter_moveE,(_ZN40_INTERNAL_f0e3a107_4_k_cu_6aa815c9_161264cuda3std3__45__cpo5beginE - _ZN40_INTERNAL_f0e3a107_4_k_cu_6aa815c9_161264cuda3std6ranges3__45__cpo9iter_moveE)
_ZN40_INTERNAL_f0e3a107_4_k_cu_6aa815c9_161264cuda3std6ranges3__45__cpo9iter_moveE:
	.zero		1
	.type		_ZN40_INTERNAL_f0e3a107_4_k_cu_6aa815c9_161264cuda3std3__45__cpo5beginE,@object
	.size		_ZN40_INTERNAL_f0e3a107_4_k_cu_6aa815c9_161264cuda3std3__45__cpo5beginE,(_ZN40_INTERNAL_f0e3a107_4_k_cu_6aa815c9_161264cuda3std3__442_GLOBAL__N__f0e3a107_4_k_cu_6aa815c9_161266ignoreE - _ZN40_INTERNAL_f0e3a107_4_k_cu_6aa815c9_161264cuda3std3__45__cpo5beginE)
_ZN40_INTERNAL_f0e3a107_4_k_cu_6aa815c9_161264cuda3std3__45__cpo5beginE:
	.zero		1
	.type		_ZN40_INTERNAL_f0e3a107_4_k_cu_6aa815c9_161264cuda3std3__442_GLOBAL__N__f0e3a107_4_k_cu_6aa815c9_161266ignoreE,@object
	.size		_ZN40_INTERNAL_f0e3a107_4_k_cu_6aa815c9_161264cuda3std3__442_GLOBAL__N__f0e3a107_4_k_cu_6aa815c9_161266ignoreE,(_ZN40_INTERNAL_f0e3a107_4_k_cu_6aa815c9_161264cute7productE - _ZN40_INTERNAL_f0e3a107_4_k_cu_6aa815c9_161264cuda3std3__442_GLOBAL__N__f0e3a107_4_k_cu_6aa815c9_161266ignoreE)
_ZN40_INTERNAL_f0e3a107_4_k_cu_6aa815c9_161264cuda3std3__442_GLOBAL__N__f0e3a107_4_k_cu_6aa815c9_161266ignoreE:
	.zero		1
	.type		_ZN40_INTERNAL_f0e3a107_4_k_cu_6aa815c9_161264cute7productE,@object
	.size		_ZN40_INTERNAL_f0e3a107_4_k_cu_6aa815c9_161264cute7productE,(_ZN40_INTERNAL_f0e3a107_4_k_cu_6aa815c9_161264cuda3std3__45__cpo3endE - _ZN40_INTERNAL_f0e3a107_4_k_cu_6aa815c9_161264cute7productE)
_ZN40_INTERNAL_f0e3a107_4_k_cu_6aa815c9_161264cute7productE:
	.zero		1
	.type		_ZN40_INTERNAL_f0e3a107_4_k_cu_6aa815c9_161264cuda3std3__45__cpo3endE,@object
	.size		_ZN40_INTERNAL_f0e3a107_4_k_cu_6aa815c9_161264cuda3std3__45__cpo3endE,(_ZN40_INTERNAL_f0e3a107_4_k_cu_6aa815c9_161264cuda3std3__419piecewise_constructE - _ZN40_INTERNAL_f0e3a107_4_k_cu_6aa815c9_161264cuda3std3__45__cpo3endE)
_ZN40_INTERNAL_f0e3a107_4_k_cu_6aa815c9_161264cuda3std3__45__cpo3endE:
	.zero		1
	.type		_ZN40_INTERNAL_f0e3a107_4_k_cu_6aa815c9_161264cuda3std3__419piecewise_constructE,@object
	.size		_ZN40_INTERNAL_f0e3a107_4_k_cu_6aa815c9_161264cuda3std3__419piecewise_constructE,(_ZN40_INTERNAL_f0e3a107_4_k_cu_6aa815c9_161264cuda3std3__45__cpo4cendE - _ZN40_INTERNAL_f0e3a107_4_k_cu_6aa815c9_161264cuda3std3__419piecewise_constructE)
_ZN40_INTERNAL_f0e3a107_4_k_cu_6aa815c9_161264cuda3std3__419piecewise_constructE:
	.zero		1
	.type		_ZN40_INTERNAL_f0e3a107_4_k_cu_6aa815c9_161264cuda3std3__45__cpo4cendE,@object
	.size		_ZN40_INTERNAL_f0e3a107_4_k_cu_6aa815c9_161264cuda3std3__45__cpo4cendE,(_ZN40_INTERNAL_f0e3a107_4_k_cu_6aa815c9_161264cuda3std6ranges3__45__cpo4swapE - _ZN40_INTERNAL_f0e3a107_4_k_cu_6aa815c9_161264cuda3std3__45__cpo4cendE)
_ZN40_INTERNAL_f0e3a107_4_k_cu_6aa815c9_161264cuda3std3__45__cpo4cendE:
	.zero		1
	.type		_ZN40_INTERNAL_f0e3a107_4_k_cu_6aa815c9_161264cuda3std6ranges3__45__cpo4swapE,@object
	.size		_ZN40_INTERNAL_f0e3a107_4_k_cu_6aa815c9_161264cuda3std6ranges3__45__cpo4swapE,(.L_8 - _ZN40_INTERNAL_f0e3a107_4_k_cu_6aa815c9_161264cuda3std6ranges3__45__cpo4swapE)
_ZN40_INTERNAL_f0e3a107_4_k_cu_6aa815c9_161264cuda3std6ranges3__45__cpo4swapE:
	.zero		1
.L_8:


//--------------------- .nv.constant0._ZN7cutlass13device_kernelINS_4gemm6kernel13GemmUniversalIN4cute5tupleIJiiiiEEENS1_10collective13CollectiveMmaINS1_34MainloopSm90TmaGmmaWarpSpecializedILi5ENS5_IJNS4_1CILi1EEENSA_ILi8EEESB_EEENS1_32KernelTmaWarpSpecializedPingpongEEENS5_IJNSA_ILi64EEENSA_ILi256EEENSA_ILi128EEEEEEaNS5_IJlSB_lEEEaSK_NS4_8TiledMMAINS4_8MMA_AtomIJNS4_4SM904GMMA27MMA_64x256x32_S32S8S8_SS_TNEEEENS4_6LayoutINS5_IJSB_SB_SB_EEENS5_IJNSA_ILi0EEEST_ST_EEEEENS5_IJNS4_10UnderscoreESW_SW_EEEEENS4_23SM90_TMA_LOAD_MULTICASTENS4_14ComposedLayoutINS4_7SwizzleILi3ELi4ELi3EEENS4_18smem_ptr_flag_bitsILi8EEENSR_INS5_IJSC_SI_EEENS5_IJSI_SB_EEEEEEEvNS4_8identityENS4_13SM90_TMA_LOADES18_vS19_EENS_8epilogue10collective6detail29Sm90TmaWarpSpecializedAdapterINS1D_15DefaultEpilogueIaSK_SK_NS1C_6thread17LinearCombinationIaLi1EiiLNS1H_9ScaleType4KindE0ELNS_15FloatRoundStyleE2EaEENS1_15EpilogueDefaultEEEEEvvEEEEvNT_6ParamsE --------------------------
	.section	.nv.constant0._ZN7cutlass13device_kernelINS_4gemm6kernel13GemmUniversalIN4cute5tupleIJiiiiEEENS1_10collective13CollectiveMmaINS1_34MainloopSm90TmaGmmaWarpSpecializedILi5ENS5_IJNS4_1CILi1EEENSA_ILi8EEESB_EEENS1_32KernelTmaWarpSpecializedPingpongEEENS5_IJNSA_ILi64EEENSA_ILi256EEENSA_ILi128EEEEEEaNS5_IJlSB_lEEEaSK_NS4_8TiledMMAINS4_8MMA_AtomIJNS4_4SM904GMMA27MMA_64x256x32_S32S8S8_SS_TNEEEENS4_6LayoutINS5_IJSB_SB_SB_EEENS5_IJNSA_ILi0EEEST_ST_EEEEENS5_IJNS4_10UnderscoreESW_SW_EEEEENS4_23SM90_TMA_LOAD_MULTICASTENS4_14ComposedLayoutINS4_7SwizzleILi3ELi4ELi3EEENS4_18smem_ptr_flag_bitsILi8EEENSR_INS5_IJSC_SI_EEENS5_IJSI_SB_EEEEEEEvNS4_8identityENS4_13SM90_TMA_LOADES18_vS19_EENS_8epilogue10collective6detail29Sm90TmaWarpSpecializedAdapterINS1D_15DefaultEpilogueIaSK_SK_NS1C_6thread17LinearCombinationIaLi1EiiLNS1H_9ScaleType4KindE0ELNS_15FloatRoundStyleE2EaEENS1_15EpilogueDefaultEEEEEvvEEEEvNT_6ParamsE,"a",@progbits
	.sectionflags	@""
	.align	4
.nv.constant0._ZN7cutlass13device_kernelINS_4gemm6kernel13GemmUniversalIN4cute5tupleIJiiiiEEENS1_10collective13CollectiveMmaINS1_34MainloopSm90TmaGmmaWarpSpecializedILi5ENS5_IJNS4_1CILi1EEENSA_ILi8EEESB_EEENS1_32KernelTmaWarpSpecializedPingpongEEENS5_IJNSA_ILi64EEENSA_ILi256EEENSA_ILi128EEEEEEaNS5_IJlSB_lEEEaSK_NS4_8TiledMMAINS4_8MMA_AtomIJNS4_4SM904GMMA27MMA_64x256x32_S32S8S8_SS_TNEEEENS4_6LayoutINS5_IJSB_SB_SB_EEENS5_IJNSA_ILi0EEEST_ST_EEEEENS5_IJNS4_10UnderscoreESW_SW_EEEEENS4_23SM90_TMA_LOAD_MULTICASTENS4_14ComposedLayoutINS4_7SwizzleILi3ELi4ELi3EEENS4_18smem_ptr_flag_bitsILi8EEENSR_INS5_IJSC_SI_EEENS5_IJSI_SB_EEEEEEEvNS4_8identityENS4_13SM90_TMA_LOADES18_vS19_EENS_8epilogue10collective6detail29Sm90TmaWarpSpecializedAdapterINS1D_15DefaultEpilogueIaSK_SK_NS1C_6thread17LinearCombinationIaLi1EiiLNS1H_9ScaleType4KindE0ELNS_15FloatRoundStyleE2EaEENS1_15EpilogueDefaultEEEEEvvEEEEvNT_6ParamsE:
	.zero		1664


//--------------------- SYMBOLS --------------------------

	.type		.nv.reservedSmem.offset0,@object
	.size		.nv.reservedSmem.offset0,0x4
	.type		__assertfail,@function
